	.target	sm_100a

	.elftype	@"ET_EXEC"


//--------------------- .note.nv.tkinfo           --------------------------
	.section	.note.nv.tkinfo,"",@"SHT_NOTE"
	.sectionflags	@"SHF_NOTE_NV_TKINFO"
	.tkinfo
        /*0018*/ 	.word	0x00000002
        /*0030*/ 	.string	""
        /*0030*/ 	.string	"ptxas"
        /*0030*/ 	.string	"Cuda compilation tools, release 13.0, V13.0.88"
        /*0030*/ 	.string	"Build cuda_13.0.r13.0/compiler.36424714_0"
        /*0030*/ 	.string	"-arch sm_100a -m 64 "



//--------------------- .note.nv.cuinfo           --------------------------
	.section	.note.nv.cuinfo,"",@"SHT_NOTE"
	.sectionflags	@"SHF_NOTE_NV_CUINFO"
        /*0018*/ 	.short	0x0002
        /*001a*/ 	.short	0x0064
        /*001c*/ 	.short	0x0082
	.zero		2


//--------------------- .nv.info                  --------------------------
	.section	.nv.info,"",@"SHT_CUDA_INFO"
	.align	4


	//----- nvinfo : EIATTR_REGCOUNT
	.align		4
        /*0000*/ 	.byte	0x04, 0x2f
        /*0002*/ 	.short	(.L_19 - .L_18)
	.align		4
.L_18:
        /*0004*/ 	.word	index@(_ZN7cutlass13device_kernelINS_4gemm6kernel13GemmUniversalIN4cute5tupleIJiiiiEEENS1_10collective13CollectiveMmaINS1_35MainloopSm100TmaUmmaWarpSpecializedILi3ELi2ELi4ENS5_IJNS4_1CILi1EEESB_SB_EEEEENS5_IJNSA_ILi64EEENSA_ILi256EEESE_EEENS_6half_tENS5_IJlSB_lEEESH_SI_NS4_8TiledMMAINS4_8MMA_AtomIJNS4_20SM100_MMA_F16BF16_SSISH_SH_fLi64ELi256ELNS4_4UMMA5MajorE0ELSN_0ELNSM_7ScaleInE0ELSO_0EEEEEENS4_6LayoutISC_NS5_IJNSA_ILi0EEESS_SS_EEEEENS5_IJNS4_10UnderscoreESV_SV_EEEEENS4_13SM90_TMA_LOADENS4_14ComposedLayoutINS4_7SwizzleILi3ELi4ELi3EEENS4_18smem_ptr_flag_bitsILi16EEENSR_INS5_IJNSA_ILi8EEESE_EEENS5_IJSE_SB_EEEEEEEvNS4_8identityESY_S18_vS19_EENS_8epilogue10collective18CollectiveEpilogueINS1B_23Sm100TmaWarpSpecializedILi4ELi2ELi32ELb1ELb0EEEJSG_NS5_IJNSR_ISE_SB_EES1G_EEESH_SI_SH_SI_NS1B_6fusion15FusionCallbacksIS1F_NS1I_17LinearCombinationISH_fSH_fLNS_15FloatRoundStyleE2EEESG_S1H_JEEENS4_5SM1004TMEM4LOAD26SM100_TMEM_LOAD_16dp256b8xESY_S18_NS4_17SM75_U32x4_LDSM_NENS4_14SM90_TMA_STOREES18_NS4_17SM90_U32x4_STSM_NENS4_39AutoVectorizingCopyWithAssumedAlignmentILi128EEEEEEvvEEEEvNT_6ParamsE)
        /*0008*/ 	.word	0x00000070


	//----- nvinfo : EIATTR_FRAME_SIZE
	.align		4
.L_19:
        /*000c*/ 	.byte	0x04, 0x11
        /*000e*/ 	.short	(.L_21 - .L_20)
	.align		4
.L_20:
        /*0010*/ 	.word	index@($__internal_2_$__cuda_sm10x_tcgen05_guardrail_trap_unallocated_columns_being_dealloced)
        /*0014*/ 	.word	0x00000000


	//----- nvinfo : EIATTR_FRAME_SIZE
	.align		4
.L_21:
        /*0018*/ 	.byte	0x04, 0x11
        /*001a*/ 	.short	(.L_23 - .L_22)
	.align		4
.L_22:
        /*001c*/ 	.word	index@($__internal_1_$__cuda_sm10x_tcgen05_guardrail_trap_phase_invalid_during_alloc)
        /*0020*/ 	.word	0x00000000


	//----- nvinfo : EIATTR_FRAME_SIZE
	.align		4
.L_23:
        /*0024*/ 	.byte	0x04, 0x11
        /*0026*/ 	.short	(.L_25 - .L_24)
	.align		4
.L_24:
        /*0028*/ 	.word	index@($__internal_0_$__cuda_sm10x_tcgen05_guardrail_trap_col_being_dealloced_not_returned_by_alloc)
        /*002c*/ 	.word	0x00000000


	//----- nvinfo : EIATTR_FRAME_SIZE
	.align		4
.L_25:
        /*0030*/ 	.byte	0x04, 0x11
        /*0032*/ 	.short	(.L_27 - .L_26)
	.align		4
.L_26:
        /*0034*/ 	.word	index@(_ZN7cutlass13device_kernelINS_4gemm6kernel13GemmUniversalIN4cute5tupleIJiiiiEEENS1_10collective13CollectiveMmaINS1_35MainloopSm100TmaUmmaWarpSpecializedILi3ELi2ELi4ENS5_IJNS4_1CILi1EEESB_SB_EEEEENS5_IJNSA_ILi64EEENSA_ILi256EEESE_EEENS_6half_tENS5_IJlSB_lEEESH_SI_NS4_8TiledMMAINS4_8MMA_AtomIJNS4_20SM100_MMA_F16BF16_SSISH_SH_fLi64ELi256ELNS4_4UMMA5MajorE0ELSN_0ELNSM_7ScaleInE0ELSO_0EEEEEENS4_6LayoutISC_NS5_IJNSA_ILi0EEESS_SS_EEEEENS5_IJNS4_10UnderscoreESV_SV_EEEEENS4_13SM90_TMA_LOADENS4_14ComposedLayoutINS4_7SwizzleILi3ELi4ELi3EEENS4_18smem_ptr_flag_bitsILi16EEENSR_INS5_IJNSA_ILi8EEESE_EEENS5_IJSE_SB_EEEEEEEvNS4_8identityESY_S18_vS19_EENS_8epilogue10collective18CollectiveEpilogueINS1B_23Sm100TmaWarpSpecializedILi4ELi2ELi32ELb1ELb0EEEJSG_NS5_IJNSR_ISE_SB_EES1G_EEESH_SI_SH_SI_NS1B_6fusion15FusionCallbacksIS1F_NS1I_17LinearCombinationISH_fSH_fLNS_15FloatRoundStyleE2EEESG_S1H_JEEENS4_5SM1004TMEM4LOAD26SM100_TMEM_LOAD_16dp256b8xESY_S18_NS4_17SM75_U32x4_LDSM_NENS4_14SM90_TMA_STOREES18_NS4_17SM90_U32x4_STSM_NENS4_39AutoVectorizingCopyWithAssumedAlignmentILi128EEEEEEvvEEEEvNT_6ParamsE)
        /*0038*/ 	.word	0x00000000


	//----- nvinfo : EIATTR_MIN_STACK_SIZE
	.align		4
.L_27:
        /*003c*/ 	.byte	0x04, 0x12
        /*003e*/ 	.short	(.L_29 - .L_28)
	.align		4
.L_28:
        /*0040*/ 	.word	index@(_ZN7cutlass13device_kernelINS_4gemm6kernel13GemmUniversalIN4cute5tupleIJiiiiEEENS1_10collective13CollectiveMmaINS1_35MainloopSm100TmaUmmaWarpSpecializedILi3ELi2ELi4ENS5_IJNS4_1CILi1EEESB_SB_EEEEENS5_IJNSA_ILi64EEENSA_ILi256EEESE_EEENS_6half_tENS5_IJlSB_lEEESH_SI_NS4_8TiledMMAINS4_8MMA_AtomIJNS4_20SM100_MMA_F16BF16_SSISH_SH_fLi64ELi256ELNS4_4UMMA5MajorE0ELSN_0ELNSM_7ScaleInE0ELSO_0EEEEEENS4_6LayoutISC_NS5_IJNSA_ILi0EEESS_SS_EEEEENS5_IJNS4_10UnderscoreESV_SV_EEEEENS4_13SM90_TMA_LOADENS4_14ComposedLayoutINS4_7SwizzleILi3ELi4ELi3EEENS4_18smem_ptr_flag_bitsILi16EEENSR_INS5_IJNSA_ILi8EEESE_EEENS5_IJSE_SB_EEEEEEEvNS4_8identityESY_S18_vS19_EENS_8epilogue10collective18CollectiveEpilogueINS1B_23Sm100TmaWarpSpecializedILi4ELi2ELi32ELb1ELb0EEEJSG_NS5_IJNSR_ISE_SB_EES1G_EEESH_SI_SH_SI_NS1B_6fusion15FusionCallbacksIS1F_NS1I_17LinearCombinationISH_fSH_fLNS_15FloatRoundStyleE2EEESG_S1H_JEEENS4_5SM1004TMEM4LOAD26SM100_TMEM_LOAD_16dp256b8xESY_S18_NS4_17SM75_U32x4_LDSM_NENS4_14SM90_TMA_STOREES18_NS4_17SM90_U32x4_STSM_NENS4_39AutoVectorizingCopyWithAssumedAlignmentILi128EEEEEEvvEEEEvNT_6ParamsE)
        /*0044*/ 	.word	0x00000000
.L_29:


//--------------------- .nv.compat                --------------------------
	.section	.nv.compat,"",@"SHT_CUDA_COMPAT_INFO"
	.align	4
        /*0000*/ 	.byte	0x02, 0x09, 0x01, 0x00, 0x02, 0x02, 0x02, 0x00, 0x02, 0x05, 0x05, 0x00, 0x03, 0x07, 0x01, 0x01
        /*0010*/ 	.byte	0x02, 0x03, 0x01, 0x00, 0x02, 0x06, 0x01, 0x00, 0x04, 0x0b, 0x08, 0x00, 0x09, 0x00, 0x00, 0x00
        /*0020*/ 	.byte	0x00, 0x00, 0x00, 0x00


//--------------------- .nv.info._ZN7cutlass13device_kernelINS_4gemm6kernel13GemmUniversalIN4cute5tupleIJiiiiEEENS1_10collective13CollectiveMmaINS1_35MainloopSm100TmaUmmaWarpSpecializedILi3ELi2ELi4ENS5_IJNS4_1CILi1EEESB_SB_EEEEENS5_IJNSA_ILi64EEENSA_ILi256EEESE_EEENS_6half_tENS5_IJlSB_lEEESH_SI_NS4_8TiledMMAINS4_8MMA_AtomIJNS4_20SM100_MMA_F16BF16_SSISH_SH_fLi64ELi256ELNS4_4UMMA5MajorE0ELSN_0ELNSM_7ScaleInE0ELSO_0EEEEEENS4_6LayoutISC_NS5_IJNSA_ILi0EEESS_SS_EEEEENS5_IJNS4_10UnderscoreESV_SV_EEEEENS4_13SM90_TMA_LOADENS4_14ComposedLayoutINS4_7SwizzleILi3ELi4ELi3EEENS4_18smem_ptr_flag_bitsILi16EEENSR_INS5_IJNSA_ILi8EEESE_EEENS5_IJSE_SB_EEEEEEEvNS4_8identityESY_S18_vS19_EENS_8epilogue10collective18CollectiveEpilogueINS1B_23Sm100TmaWarpSpecializedILi4ELi2ELi32ELb1ELb0EEEJSG_NS5_IJNSR_ISE_SB_EES1G_EEESH_SI_SH_SI_NS1B_6fusion15FusionCallbacksIS1F_NS1I_17LinearCombinationISH_fSH_fLNS_15FloatRoundStyleE2EEESG_S1H_JEEENS4_5SM1004TMEM4LOAD26SM100_TMEM_LOAD_16dp256b8xESY_S18_NS4_17SM75_U32x4_LDSM_NENS4_14SM90_TMA_STOREES18_NS4_17SM90_U32x4_STSM_NENS4_39AutoVectorizingCopyWithAssumedAlignmentILi128EEEEEEvvEEEEvNT_6ParamsE --------------------------
	.section	.nv.info._ZN7cutlass13device_kernelINS_4gemm6kernel13GemmUniversalIN4cute5tupleIJiiiiEEENS1_10collective13CollectiveMmaINS1_35MainloopSm100TmaUmmaWarpSpecializedILi3ELi2ELi4ENS5_IJNS4_1CILi1EEESB_SB_EEEEENS5_IJNSA_ILi64EEENSA_ILi256EEESE_EEENS_6half_tENS5_IJlSB_lEEESH_SI_NS4_8TiledMMAINS4_8MMA_AtomIJNS4_20SM100_MMA_F16BF16_SSISH_SH_fLi64ELi256ELNS4_4UMMA5MajorE0ELSN_0ELNSM_7ScaleInE0ELSO_0EEEEEENS4_6LayoutISC_NS5_IJNSA_ILi0EEESS_SS_EEEEENS5_IJNS4_10UnderscoreESV_SV_EEEEENS4_13SM90_TMA_LOADENS4_14ComposedLayoutINS4_7SwizzleILi3ELi4ELi3EEENS4_18smem_ptr_flag_bitsILi16EEENSR_INS5_IJNSA_ILi8EEESE_EEENS5_IJSE_SB_EEEEEEEvNS4_8identityESY_S18_vS19_EENS_8epilogue10collective18CollectiveEpilogueINS1B_23Sm100TmaWarpSpecializedILi4ELi2ELi32ELb1ELb0EEEJSG_NS5_IJNSR_ISE_SB_EES1G_EEESH_SI_SH_SI_NS1B_6fusion15FusionCallbacksIS1F_NS1I_17LinearCombinationISH_fSH_fLNS_15FloatRoundStyleE2EEESG_S1H_JEEENS4_5SM1004TMEM4LOAD26SM100_TMEM_LOAD_16dp256b8xESY_S18_NS4_17SM75_U32x4_LDSM_NENS4_14SM90_TMA_STOREES18_NS4_17SM90_U32x4_STSM_NENS4_39AutoVectorizingCopyWithAssumedAlignmentILi128EEEEEEvvEEEEvNT_6ParamsE,"",@"SHT_CUDA_INFO"
	.sectionflags	@""
	.align	4


	//----- nvinfo : EIATTR_CUDA_API_VERSION
	.align		4
        /*0000*/ 	.byte	0x04, 0x37
        /*0002*/ 	.short	(.L_31 - .L_30)
.L_30:
        /*0004*/ 	.word	0x00000082


	//----- nvinfo : EIATTR_KPARAM_INFO
	.align		4
.L_31:
        /*0008*/ 	.byte	0x04, 0x17
        /*000a*/ 	.short	(.L_33 - .L_32)
.L_32:
        /*000c*/ 	.word	0x00000000
        /*0010*/ 	.short	0x0000
        /*0012*/ 	.short	0x0000
        /*0014*/ 	.byte	0x00, 0xf0, 0x01, 0x20


	//----- nvinfo : EIATTR_AT_ENTRY_FRAGMENTS
	.align		4
.L_33:
        /*0018*/ 	.byte	0x04, 0x4f
        /*001a*/ 	.short	(.L_35 - .L_34)


	//   ....[0]....
.L_34:
        /*001c*/ 	.word	0x00000006


	//----- nvinfo : EIATTR_RESERVED_SMEM_USED
	.align		4
.L_35:
        /*0020*/ 	.byte	0x01, 0x41
	.zero		2


	//----- nvinfo : EIATTR_SPARSE_MMA_MASK
	.align		4
        /*0024*/ 	.byte	0x03, 0x50
        /*0026*/ 	.short	0x0000


	//----- nvinfo : EIATTR_TCGEN05_1CTA_USED
	.align		4
        /*0028*/ 	.byte	0x01, 0x51
	.zero		2


	//----- nvinfo : EIATTR_MAXREG_COUNT
	.align		4
        /*002c*/ 	.byte	0x03, 0x1b
        /*002e*/ 	.short	0x00ff


	//----- nvinfo : EIATTR_NUM_BARRIERS
	.align		4
        /*0030*/ 	.byte	0x02, 0x4c
        /*0032*/ 	.byte	0x07
	.zero		1


	//----- nvinfo : EIATTR_EXTERNS
	.align		4
        /*0034*/ 	.byte	0x04, 0x0f
        /*0036*/ 	.short	(.L_37 - .L_36)


	//   ....[0]....
	.align		4
.L_36:
        /*0038*/ 	.word	index@(__assertfail)


	//----- nvinfo : EIATTR_MERCURY_ISA_VERSION
	.align		4
.L_37:
        /*003c*/ 	.byte	0x03, 0x5f
        /*003e*/ 	.short	0x0101


	//----- nvinfo : EIATTR_INT_WARP_WIDE_INSTR_OFFSETS
	.align		4
        /*0040*/ 	.byte	0x04, 0x31
        /*0042*/ 	.short	(.L_39 - .L_38)


	//   ....[0]....
.L_38:
        /*0044*/ 	.word	0x00001dc0


	//   ....[1]....
        /*0048*/ 	.word	0x000037d0


	//   ....[2]....
        /*004c*/ 	.word	0x00003800


	//   ....[3]....
        /*0050*/ 	.word	0x00003850


	//   ....[4]....
        /*0054*/ 	.word	0x00004170


	//   ....[5]....
        /*0058*/ 	.word	0x000041d0


	//   ....[6]....
        /*005c*/ 	.word	0x000042b0


	//   ....[7]....
        /*0060*/ 	.word	0x00004320


	//   ....[8]....
        /*0064*/ 	.word	0x00004430


	//   ....[9]....
        /*0068*/ 	.word	0x000044c0


	//   ....[10]....
        /*006c*/ 	.word	0x00004690


	//   ....[11]....
        /*0070*/ 	.word	0x000047f0


	//----- nvinfo : EIATTR_COOP_GROUP_MASK_REGIDS
	.align		4
.L_39:
        /*0074*/ 	.byte	0x04, 0x29
        /*0076*/ 	.short	(.L_41 - .L_40)


	//   ....[0]....
.L_40:
        /*0078*/ 	.word	0xffffffff


	//   ....[1]....
        /*007c*/ 	.word	0xffffffff


	//   ....[2]....
        /*0080*/ 	.word	0xffffffff


	//   ....[3]....
        /*0084*/ 	.word	0xffffffff


	//   ....[4]....
        /*0088*/ 	.word	0xffffffff


	//   ....[5]....
        /*008c*/ 	.word	0xffffffff


	//   ....[6]....
        /*0090*/ 	.word	0xffffffff


	//   ....[7]....
        /*0094*/ 	.word	0xffffffff


	//   ....[8]....
        /*0098*/ 	.word	0xffffffff


	//   ....[9]....
        /*009c*/ 	.word	0xffffffff


	//   ....[10]....
        /*00a0*/ 	.word	0xffffffff


	//   ....[11]....
        /*00a4*/ 	.word	0xffffffff


	//   ....[12]....
        /*00a8*/ 	.word	0xffffffff


	//----- nvinfo : EIATTR_COOP_GROUP_INSTR_OFFSETS
	.align		4
.L_41:
        /*00ac*/ 	.byte	0x04, 0x28
        /*00ae*/ 	.short	(.L_43 - .L_42)


	//   ....[0]....
.L_42:
        /*00b0*/ 	.word	0x00000090


	//   ....[1]....
        /*00b4*/ 	.word	0x000004d0


	//   ....[2]....
        /*00b8*/ 	.word	0x00000620


	//   ....[3]....
        /*00bc*/ 	.word	0x000007c0


	//   ....[4]....
        /*00c0*/ 	.word	0x000008c0


	//   ....[5]....
        /*00c4*/ 	.word	0x00000a30


	//   ....[6]....
        /*00c8*/ 	.word	0x00000bd0


	//   ....[7]....
        /*00cc*/ 	.word	0x00001ca0


	//   ....[8]....
        /*00d0*/ 	.word	0x000029f0


	//   ....[9]....
        /*00d4*/ 	.word	0x00002c00


	//   ....[10]....
        /*00d8*/ 	.word	0x00002c30


	//   ....[11]....
        /*00dc*/ 	.word	0x000036c0


	//   ....[12]....
        /*00e0*/ 	.word	0x000038f0


	//----- nvinfo : EIATTR_VRC_CTA_INIT_COUNT
	.align		4
.L_43:
        /*00e4*/ 	.byte	0x02, 0x4a
        /*00e6*/ 	.byte	0x80
	.zero		1


	//----- nvinfo : EIATTR_SYSCALL_OFFSETS
	.align		4
        /*00e8*/ 	.byte	0x04, 0x46
        /*00ea*/ 	.short	(.L_45 - .L_44)


	//   ....[0]....
.L_44:
        /*00ec*/ 	.word	0x000052a0


	//   ....[1]....
        /*00f0*/ 	.word	0x00005390


	//   ....[2]....
        /*00f4*/ 	.word	0x00005bc0


	//   ....[3]....
        /*00f8*/ 	.word	0x00006880


	//   ....[4]....
        /*00fc*/ 	.word	0x000074e0


	//   ....[5]....
        /*0100*/ 	.word	0x00008140


	//----- nvinfo : EIATTR_MBARRIER_INSTR_OFFSETS
	.align		4
.L_45:
        /*0104*/ 	.byte	0x04, 0x39
        /*0106*/ 	.short	(.L_47 - .L_46)


	//   ....[0]....
.L_46:
        /*0108*/ 	.word	0x000005b0
        /*010c*/ 	.word	0x000000ff
        /*0110*/ 	.word	0x00000000
        /*0114*/ 	.short	0x0100
        /*0116*/ 	.byte	0x05
	.zero		1


	//   ....[1]....
        /*0118*/ 	.word	0x000005c0
        /*011c*/ 	.word	0x000000ff
        /*0120*/ 	.word	0x00000018
        /*0124*/ 	.short	0x0100
        /*0126*/ 	.byte	0x05
	.zero		1


	//   ....[2]....
        /*0128*/ 	.word	0x000005d0
        /*012c*/ 	.word	0x000000ff
        /*0130*/ 	.word	0x00000008
        /*0134*/ 	.short	0x0100
        /*0136*/ 	.byte	0x05
	.zero		1


	//   ....[3]....
        /*0138*/ 	.word	0x000005e0
        /*013c*/ 	.word	0x000000ff
        /*0140*/ 	.word	0x00000020
        /*0144*/ 	.short	0x0100
        /*0146*/ 	.byte	0x05
	.zero		1


	//   ....[4]....
        /*0148*/ 	.word	0x000005f0
        /*014c*/ 	.word	0x000000ff
        /*0150*/ 	.word	0x00000010
        /*0154*/ 	.short	0x0100
        /*0156*/ 	.byte	0x05
	.zero		1


	//   ....[5]....
        /*0158*/ 	.word	0x00000600
        /*015c*/ 	.word	0x000000ff
        /*0160*/ 	.word	0x00000028
        /*0164*/ 	.short	0x0100
        /*0166*/ 	.byte	0x05
	.zero		1


	//   ....[6]....
        /*0168*/ 	.word	0x00000730
        /*016c*/ 	.word	0x000000ff
        /*0170*/ 	.word	0x00000030
        /*0174*/ 	.short	0x0100
        /*0176*/ 	.byte	0x07
	.zero		1


	//   ....[7]....
        /*0178*/ 	.word	0x00000740
        /*017c*/ 	.word	0x000000ff
        /*0180*/ 	.word	0x00000050
        /*0184*/ 	.short	0x0100
        /*0186*/ 	.byte	0x07
	.zero		1


	//   ....[8]....
        /*0188*/ 	.word	0x00000750
        /*018c*/ 	.word	0x000000ff
        /*0190*/ 	.word	0x00000038
        /*0194*/ 	.short	0x0100
        /*0196*/ 	.byte	0x07
	.zero		1


	//   ....[9]....
        /*0198*/ 	.word	0x00000760
        /*019c*/ 	.word	0x000000ff
        /*01a0*/ 	.word	0x00000058
        /*01a4*/ 	.short	0x0100
        /*01a6*/ 	.byte	0x07
	.zero		1


	//   ....[10]....
        /*01a8*/ 	.word	0x00000770
        /*01ac*/ 	.word	0x000000ff
        /*01b0*/ 	.word	0x00000040
        /*01b4*/ 	.short	0x0100
        /*01b6*/ 	.byte	0x07
	.zero		1


	//   ....[11]....
        /*01b8*/ 	.word	0x00000780
        /*01bc*/ 	.word	0x000000ff
        /*01c0*/ 	.word	0x00000060
        /*01c4*/ 	.short	0x0100
        /*01c6*/ 	.byte	0x07
	.zero		1


	//   ....[12]....
        /*01c8*/ 	.word	0x00000790
        /*01cc*/ 	.word	0x000000ff
        /*01d0*/ 	.word	0x00000048
        /*01d4*/ 	.short	0x0100
        /*01d6*/ 	.byte	0x07
	.zero		1


	//   ....[13]....
        /*01d8*/ 	.word	0x000007a0
        /*01dc*/ 	.word	0x000000ff
        /*01e0*/ 	.word	0x00000068
        /*01e4*/ 	.short	0x0100
        /*01e6*/ 	.byte	0x07
	.zero		1


	//   ....[14]....
        /*01e8*/ 	.word	0x00000890
        /*01ec*/ 	.word	0x000000ff
        /*01f0*/ 	.word	0x00000070
        /*01f4*/ 	.short	0x0100
        /*01f6*/ 	.byte	0x05
	.zero		1


	//   ....[15]....
        /*01f8*/ 	.word	0x000008a0
        /*01fc*/ 	.word	0x000000ff
        /*0200*/ 	.word	0x00000078
        /*0204*/ 	.short	0x0100
        /*0206*/ 	.byte	0x05
	.zero		1


	//   ....[16]....
        /*0208*/ 	.word	0x000009e0
        /*020c*/ 	.word	0x000000ff
        /*0210*/ 	.word	0x00000080
        /*0214*/ 	.short	0x0100
        /*0216*/ 	.byte	0x05
	.zero		1


	//   ....[17]....
        /*0218*/ 	.word	0x000009f0
        /*021c*/ 	.word	0x000000ff
        /*0220*/ 	.word	0x00000090
        /*0224*/ 	.short	0x0100
        /*0226*/ 	.byte	0x05
	.zero		1


	//   ....[18]....
        /*0228*/ 	.word	0x00000a00
        /*022c*/ 	.word	0x000000ff
        /*0230*/ 	.word	0x00000088
        /*0234*/ 	.short	0x0100
        /*0236*/ 	.byte	0x05
	.zero		1


	//   ....[19]....
        /*0238*/ 	.word	0x00000a10
        /*023c*/ 	.word	0x000000ff
        /*0240*/ 	.word	0x00000098
        /*0244*/ 	.short	0x0100
        /*0246*/ 	.byte	0x05
	.zero		1


	//   ....[20]....
        /*0248*/ 	.word	0x00000b40
        /*024c*/ 	.word	0x000000ff
        /*0250*/ 	.word	0x000000a0
        /*0254*/ 	.short	0x0100
        /*0256*/ 	.byte	0x07
	.zero		1


	//   ....[21]....
        /*0258*/ 	.word	0x00000b50
        /*025c*/ 	.word	0x000000ff
        /*0260*/ 	.word	0x000000c0
        /*0264*/ 	.short	0x0100
        /*0266*/ 	.byte	0x07
	.zero		1


	//   ....[22]....
        /*0268*/ 	.word	0x00000b60
        /*026c*/ 	.word	0x000000ff
        /*0270*/ 	.word	0x000000a8
        /*0274*/ 	.short	0x0100
        /*0276*/ 	.byte	0x07
	.zero		1


	//   ....[23]....
        /*0278*/ 	.word	0x00000b70
        /*027c*/ 	.word	0x000000ff
        /*0280*/ 	.word	0x000000c8
        /*0284*/ 	.short	0x0100
        /*0286*/ 	.byte	0x07
	.zero		1


	//   ....[24]....
        /*0288*/ 	.word	0x00000b80
        /*028c*/ 	.word	0x000000ff
        /*0290*/ 	.word	0x000000b0
        /*0294*/ 	.short	0x0100
        /*0296*/ 	.byte	0x07
	.zero		1


	//   ....[25]....
        /*0298*/ 	.word	0x00000b90
        /*029c*/ 	.word	0x000000ff
        /*02a0*/ 	.word	0x000000d0
        /*02a4*/ 	.short	0x0100
        /*02a6*/ 	.byte	0x07
	.zero		1


	//   ....[26]....
        /*02a8*/ 	.word	0x00000ba0
        /*02ac*/ 	.word	0x000000ff
        /*02b0*/ 	.word	0x000000b8
        /*02b4*/ 	.short	0x0100
        /*02b6*/ 	.byte	0x07
	.zero		1


	//   ....[27]....
        /*02b8*/ 	.word	0x00000bb0
        /*02bc*/ 	.word	0x000000ff
        /*02c0*/ 	.word	0x000000d8
        /*02c4*/ 	.short	0x0100
        /*02c6*/ 	.byte	0x07
	.zero		1


	//   ....[28]....
        /*02c8*/ 	.word	0x00000ca0
        /*02cc*/ 	.word	0x000000ff
        /*02d0*/ 	.word	0x000000e0
        /*02d4*/ 	.short	0x0100
        /*02d6*/ 	.byte	0x05
	.zero		1


	//   ....[29]....
        /*02d8*/ 	.word	0x00000cb0
        /*02dc*/ 	.word	0x000000ff
        /*02e0*/ 	.word	0x000000f0
        /*02e4*/ 	.short	0x0100
        /*02e6*/ 	.byte	0x05
	.zero		1


	//   ....[30]....
        /*02e8*/ 	.word	0x00000cc0
        /*02ec*/ 	.word	0x000000ff
        /*02f0*/ 	.word	0x000000e8
        /*02f4*/ 	.short	0x0100
        /*02f6*/ 	.byte	0x05
	.zero		1


	//   ....[31]....
        /*02f8*/ 	.word	0x00000cd0
        /*02fc*/ 	.word	0x000000ff
        /*0300*/ 	.word	0x000000f8
        /*0304*/ 	.short	0x0100
        /*0306*/ 	.byte	0x05
	.zero		1


	//   ....[32]....
        /*0308*/ 	.word	0x000015a0
        /*030c*/ 	.word	0x00000002
        /*0310*/ 	.word	0x000000f0
        /*0314*/ 	.short	0x010a
        /*0316*/ 	.byte	0xff
	.zero		1


	//   ....[33]....
        /*0318*/ 	.word	0x000015d0
        /*031c*/ 	.word	0x00000002
        /*0320*/ 	.word	0x000000e0
        /*0324*/ 	.short	0x0101
        /*0326*/ 	.byte	0xff
	.zero		1


	//   ....[34]....
        /*0328*/ 	.word	0x000016a0
        /*032c*/ 	.word	0x000000ff
        /*0330*/ 	.word	0x00000018
        /*0334*/ 	.short	0x010a
        /*0336*/ 	.byte	0x08
	.zero		1


	//   ....[35]....
        /*0338*/ 	.word	0x00001740
        /*033c*/ 	.word	0x000000ff
        /*0340*/ 	.word	0x00000018
        /*0344*/ 	.short	0x010a
        /*0346*/ 	.byte	0x21
	.zero		1


	//   ....[36]....
        /*0348*/ 	.word	0x00001890
        /*034c*/ 	.word	0x000000ff
        /*0350*/ 	.word	0x00000018
        /*0354*/ 	.short	0x010a
        /*0356*/ 	.byte	0x08
	.zero		1


	//   ....[37]....
        /*0358*/ 	.word	0x000019a0
        /*035c*/ 	.word	0x000000ff
        /*0360*/ 	.word	0x00000078
        /*0364*/ 	.short	0x0101
        /*0366*/ 	.byte	0x04
	.zero		1


	//   ....[38]....
        /*0368*/ 	.word	0x000019c0
        /*036c*/ 	.word	0x000000ff
        /*0370*/ 	.word	0x00000018
        /*0374*/ 	.short	0x010a
        /*0376*/ 	.byte	0x08
	.zero		1


	//   ....[39]....
        /*0378*/ 	.word	0x00001a40
        /*037c*/ 	.word	0x000000ff
        /*0380*/ 	.word	0x00000018
        /*0384*/ 	.short	0x010a
        /*0386*/ 	.byte	0x11
	.zero		1


	//   ....[40]....
        /*0388*/ 	.word	0x00001b90
        /*038c*/ 	.word	0x000000ff
        /*0390*/ 	.word	0x00000018
        /*0394*/ 	.short	0x010a
        /*0396*/ 	.byte	0x08
	.zero		1


	//   ....[41]....
        /*0398*/ 	.word	0x00001cd0
        /*039c*/ 	.word	0x00000002
        /*03a0*/ 	.word	0x00000080
        /*03a4*/ 	.short	0x010a
        /*03a6*/ 	.byte	0xff
	.zero		1


	//   ....[42]....
        /*03a8*/ 	.word	0x00001d90
        /*03ac*/ 	.word	0x00000002
        /*03b0*/ 	.word	0x00000000
        /*03b4*/ 	.short	0x0101
        /*03b6*/ 	.byte	0xff
	.zero		1


	//   ....[43]....
        /*03b8*/ 	.word	0x000022f0
        /*03bc*/ 	.word	0x000000ff
        /*03c0*/ 	.word	0x00000000
        /*03c4*/ 	.short	0x010a
        /*03c6*/ 	.byte	0x05
	.zero		1


	//   ....[44]....
        /*03c8*/ 	.word	0x00002380
        /*03cc*/ 	.word	0x000000ff
        /*03d0*/ 	.word	0x00000000
        /*03d4*/ 	.short	0x010a
        /*03d6*/ 	.byte	0x05
	.zero		1


	//   ....[45]....
        /*03d8*/ 	.word	0x00002420
        /*03dc*/ 	.word	0x00000000
        /*03e0*/ 	.word	0x00000000
        /*03e4*/ 	.short	0x010a
        /*03e6*/ 	.byte	0xff
	.zero		1


	//   ....[46]....
        /*03e8*/ 	.word	0x00002540
        /*03ec*/ 	.word	0x00000000
        /*03f0*/ 	.word	0x000000e0
        /*03f4*/ 	.short	0x010a
        /*03f6*/ 	.byte	0xff
	.zero		1


	//   ....[47]....
        /*03f8*/ 	.word	0x000025b0
        /*03fc*/ 	.word	0x00000000
        /*0400*/ 	.word	0x00000000
        /*0404*/ 	.short	0x0101
        /*0406*/ 	.byte	0xff
	.zero		1


	//   ....[48]....
        /*0408*/ 	.word	0x000025d0
        /*040c*/ 	.word	0x000000ff
        /*0410*/ 	.word	0x00000090
        /*0414*/ 	.short	0x010a
        /*0416*/ 	.byte	0x05
	.zero		1


	//   ....[49]....
        /*0418*/ 	.word	0x000026f0
        /*041c*/ 	.word	0x00000000
        /*0420*/ 	.word	0x00000080
        /*0424*/ 	.short	0x010a
        /*0426*/ 	.byte	0xff
	.zero		1


	//   ....[50]....
        /*0428*/ 	.word	0x000027f0
        /*042c*/ 	.word	0x00000000
        /*0430*/ 	.word	0x00000000
        /*0434*/ 	.short	0x0101
        /*0436*/ 	.byte	0xff
	.zero		1


	//   ....[51]....
        /*0438*/ 	.word	0x00002880
        /*043c*/ 	.word	0x000000ff
        /*0440*/ 	.word	0x00000090
        /*0444*/ 	.short	0x0106
        /*0446*/ 	.byte	0x05
	.zero		1


	//   ....[52]....
        /*0448*/ 	.word	0x000028a0
        /*044c*/ 	.word	0x000000ff
        /*0450*/ 	.word	0x00000090
        /*0454*/ 	.short	0x010a
        /*0456*/ 	.byte	0x05
	.zero		1


	//   ....[53]....
        /*0458*/ 	.word	0x00002930
        /*045c*/ 	.word	0x000000ff
        /*0460*/ 	.word	0x00000090
        /*0464*/ 	.short	0x0106
        /*0466*/ 	.byte	0x04
	.zero		1


	//   ....[54]....
        /*0468*/ 	.word	0x00002970
        /*046c*/ 	.word	0x00000000
        /*0470*/ 	.word	0x00000090
        /*0474*/ 	.short	0x010a
        /*0476*/ 	.byte	0xff
	.zero		1


	//   ....[55]....
        /*0478*/ 	.word	0x00002eb0
        /*047c*/ 	.word	0x00000000
        /*0480*/ 	.word	0x00000080
        /*0484*/ 	.short	0x010a
        /*0486*/ 	.byte	0xff
	.zero		1


	//   ....[56]....
        /*0488*/ 	.word	0x00002fb0
        /*048c*/ 	.word	0x00000003
        /*0490*/ 	.word	0x00000000
        /*0494*/ 	.short	0x0101
        /*0496*/ 	.byte	0xff
	.zero		1


	//   ....[57]....
        /*0498*/ 	.word	0x00002fc0
        /*049c*/ 	.word	0x000000ff
        /*04a0*/ 	.word	0x00000000
        /*04a4*/ 	.short	0x010a
        /*04a6*/ 	.byte	0x06
	.zero		1


	//   ....[58]....
        /*04a8*/ 	.word	0x00003040
        /*04ac*/ 	.word	0x000000ff
        /*04b0*/ 	.word	0x000000c0
        /*04b4*/ 	.short	0x010a
        /*04b6*/ 	.byte	0x07
	.zero		1


	//   ....[59]....
        /*04b8*/ 	.word	0x00003120
        /*04bc*/ 	.word	0x000000ff
        /*04c0*/ 	.word	0x00000000
        /*04c4*/ 	.short	0x010a
        /*04c6*/ 	.byte	0x06
	.zero		1


	//   ....[60]....
        /*04c8*/ 	.word	0x00003250
        /*04cc*/ 	.word	0x000000ff
        /*04d0*/ 	.word	0x00000000
        /*04d4*/ 	.short	0x010a
        /*04d6*/ 	.byte	0x1a
	.zero		1


	//   ....[61]....
        /*04d8*/ 	.word	0x000034f0
        /*04dc*/ 	.word	0x000000ff
        /*04e0*/ 	.word	0x00000000
        /*04e4*/ 	.short	0x010a
        /*04e6*/ 	.byte	0x06
	.zero		1


	//   ....[62]....
        /*04e8*/ 	.word	0x00003580
        /*04ec*/ 	.word	0x000000ff
        /*04f0*/ 	.word	0x00000000
        /*04f4*/ 	.short	0x010a
        /*04f6*/ 	.byte	0x06
	.zero		1


	//   ....[63]....
        /*04f8*/ 	.word	0x00003610
        /*04fc*/ 	.word	0x000000ff
        /*0500*/ 	.word	0x00000000
        /*0504*/ 	.short	0x010a
        /*0506*/ 	.byte	0x06
	.zero		1


	//   ....[64]....
        /*0508*/ 	.word	0x000036a0
        /*050c*/ 	.word	0x000000ff
        /*0510*/ 	.word	0x00000000
        /*0514*/ 	.short	0x010a
        /*0516*/ 	.byte	0x07
	.zero		1


	//   ....[65]....
        /*0518*/ 	.word	0x00003b20
        /*051c*/ 	.word	0x00000000
        /*0520*/ 	.word	0x00000080
        /*0524*/ 	.short	0x010a
        /*0526*/ 	.byte	0xff
	.zero		1


	//   ....[66]....
        /*0528*/ 	.word	0x00003be0
        /*052c*/ 	.word	0x00000000
        /*0530*/ 	.word	0x00000000
        /*0534*/ 	.short	0x0101
        /*0536*/ 	.byte	0xff
	.zero		1


	//   ....[67]....
        /*0538*/ 	.word	0x00003f00
        /*053c*/ 	.word	0x000000ff
        /*0540*/ 	.word	0x00000078
        /*0544*/ 	.short	0x010a
        /*0546*/ 	.byte	0x07
	.zero		1


	//   ....[68]....
        /*0548*/ 	.word	0x000040f0
        /*054c*/ 	.word	0x000000ff
        /*0550*/ 	.word	0x00000050
        /*0554*/ 	.short	0x010a
        /*0556*/ 	.byte	0x07
	.zero		1


	//   ....[69]....
        /*0558*/ 	.word	0x00004260
        /*055c*/ 	.word	0x000000ff
        /*0560*/ 	.word	0x00000030
        /*0564*/ 	.short	0x010b
        /*0566*/ 	.byte	0x07
	.zero		1


	//   ....[70]....
        /*0568*/ 	.word	0x00004270
        /*056c*/ 	.word	0x000000ff
        /*0570*/ 	.word	0x00000000
        /*0574*/ 	.short	0x0101
        /*0576*/ 	.byte	0x08
	.zero		1


	//   ....[71]....
        /*0578*/ 	.word	0x00004280
        /*057c*/ 	.word	0x000000ff
        /*0580*/ 	.word	0x00000058
        /*0584*/ 	.short	0x010a
        /*0586*/ 	.byte	0x07
	.zero		1


	//   ....[72]....
        /*0588*/ 	.word	0x000043d0
        /*058c*/ 	.word	0x000000ff
        /*0590*/ 	.word	0x00000038
        /*0594*/ 	.short	0x010b
        /*0596*/ 	.byte	0x07
	.zero		1


	//   ....[73]....
        /*0598*/ 	.word	0x000043e0
        /*059c*/ 	.word	0x000000ff
        /*05a0*/ 	.word	0x00000000
        /*05a4*/ 	.short	0x0101
        /*05a6*/ 	.byte	0x08
	.zero		1


	//   ....[74]....
        /*05a8*/ 	.word	0x000043f0
        /*05ac*/ 	.word	0x000000ff
        /*05b0*/ 	.word	0x00000060
        /*05b4*/ 	.short	0x010a
        /*05b6*/ 	.byte	0x07
	.zero		1


	//   ....[75]....
        /*05b8*/ 	.word	0x00004570
        /*05bc*/ 	.word	0x000000ff
        /*05c0*/ 	.word	0x00000040
        /*05c4*/ 	.short	0x010b
        /*05c6*/ 	.byte	0x07
	.zero		1


	//   ....[76]....
        /*05c8*/ 	.word	0x000045b0
        /*05cc*/ 	.word	0x000000ff
        /*05d0*/ 	.word	0x00000000
        /*05d4*/ 	.short	0x0101
        /*05d6*/ 	.byte	0x08
	.zero		1


	//   ....[77]....
        /*05d8*/ 	.word	0x000045f0
        /*05dc*/ 	.word	0x000000ff
        /*05e0*/ 	.word	0x00000068
        /*05e4*/ 	.short	0x010a
        /*05e6*/ 	.byte	0x07
	.zero		1


	//   ....[78]....
        /*05e8*/ 	.word	0x00004830
        /*05ec*/ 	.word	0x000000ff
        /*05f0*/ 	.word	0x00000048
        /*05f4*/ 	.short	0x010b
        /*05f6*/ 	.byte	0x07
	.zero		1


	//   ....[79]....
        /*05f8*/ 	.word	0x00004850
        /*05fc*/ 	.word	0x000000ff
        /*0600*/ 	.word	0x00000000
        /*0604*/ 	.short	0x0101
        /*0606*/ 	.byte	0x0d
	.zero		1


	//   ....[80]....
        /*0608*/ 	.word	0x00004880
        /*060c*/ 	.word	0x000000ff
        /*0610*/ 	.word	0x00000050
        /*0614*/ 	.short	0x010a
        /*0616*/ 	.byte	0x07
	.zero		1


	//   ....[81]....
        /*0618*/ 	.word	0x000048a0
        /*061c*/ 	.word	0x000000ff
        /*0620*/ 	.word	0x00000058
        /*0624*/ 	.short	0x010a
        /*0626*/ 	.byte	0x07
	.zero		1


	//   ....[82]....
        /*0628*/ 	.word	0x000048c0
        /*062c*/ 	.word	0x000000ff
        /*0630*/ 	.word	0x00000060
        /*0634*/ 	.short	0x010a
        /*0636*/ 	.byte	0x07
	.zero		1


	//   ....[83]....
        /*0638*/ 	.word	0x00004900
        /*063c*/ 	.word	0x00000000
        /*0640*/ 	.word	0x00000068
        /*0644*/ 	.short	0x010a
        /*0646*/ 	.byte	0xff
	.zero		1


	//   ....[84]....
        /*0648*/ 	.word	0x00004c60
        /*064c*/ 	.word	0x00000000
        /*0650*/ 	.word	0x00000080
        /*0654*/ 	.short	0x010a
        /*0656*/ 	.byte	0xff
	.zero		1


	//   ....[85]....
        /*0658*/ 	.word	0x00004d70
        /*065c*/ 	.word	0x00000000
        /*0660*/ 	.word	0x00000000
        /*0664*/ 	.short	0x0101
        /*0666*/ 	.byte	0xff
	.zero		1


	//   ....[86]....
        /*0668*/ 	.word	0x000057f0
        /*066c*/ 	.word	0x000000ff
        /*0670*/ 	.word	0x00000030
        /*0674*/ 	.short	0x010a
        /*0676*/ 	.byte	0x30
	.zero		1


	//   ....[87]....
        /*0678*/ 	.word	0x00005830
        /*067c*/ 	.word	0x00000040
        /*0680*/ 	.word	0x000000a0
        /*0684*/ 	.short	0x010a
        /*0686*/ 	.byte	0xff
	.zero		1


	//   ....[88]....
        /*0688*/ 	.word	0x000059a0
        /*068c*/ 	.word	0x000000ff
        /*0690*/ 	.word	0x00000030
        /*0694*/ 	.short	0x010a
        /*0696*/ 	.byte	0x30
	.zero		1


	//   ....[89]....
        /*0698*/ 	.word	0x00005aa0
        /*069c*/ 	.word	0x00000040
        /*06a0*/ 	.word	0x000000a0
        /*06a4*/ 	.short	0x010a
        /*06a6*/ 	.byte	0xff
	.zero		1


	//   ....[90]....
        /*06a8*/ 	.word	0x000065a0
        /*06ac*/ 	.word	0x00000000
        /*06b0*/ 	.word	0x00000000
        /*06b4*/ 	.short	0x0101
        /*06b6*/ 	.byte	0xff
	.zero		1


	//   ....[91]....
        /*06b8*/ 	.word	0x000065b0
        /*06bc*/ 	.word	0x00000002
        /*06c0*/ 	.word	0x00000030
        /*06c4*/ 	.short	0x010a
        /*06c6*/ 	.byte	0xff
	.zero		1


	//   ....[92]....
        /*06c8*/ 	.word	0x00006680
        /*06cc*/ 	.word	0x00000002
        /*06d0*/ 	.word	0x00000030
        /*06d4*/ 	.short	0x010a
        /*06d6*/ 	.byte	0xff
	.zero		1


	//   ....[93]....
        /*06d8*/ 	.word	0x00007200
        /*06dc*/ 	.word	0x0000004a
        /*06e0*/ 	.word	0x00000000
        /*06e4*/ 	.short	0x0101
        /*06e6*/ 	.byte	0xff
	.zero		1


	//   ....[94]....
        /*06e8*/ 	.word	0x00007220
        /*06ec*/ 	.word	0x00000000
        /*06f0*/ 	.word	0x00000030
        /*06f4*/ 	.short	0x010a
        /*06f6*/ 	.byte	0xff
	.zero		1


	//   ....[95]....
        /*06f8*/ 	.word	0x000072e0
        /*06fc*/ 	.word	0x00000000
        /*0700*/ 	.word	0x00000030
        /*0704*/ 	.short	0x010a
        /*0706*/ 	.byte	0xff
	.zero		1


	//   ....[96]....
        /*0708*/ 	.word	0x00007e60
        /*070c*/ 	.word	0x0000004a
        /*0710*/ 	.word	0x00000000
        /*0714*/ 	.short	0x0101
        /*0716*/ 	.byte	0xff
	.zero		1


	//   ....[97]....
        /*0718*/ 	.word	0x00007e80
        /*071c*/ 	.word	0x00000002
        /*0720*/ 	.word	0x00000030
        /*0724*/ 	.short	0x010a
        /*0726*/ 	.byte	0xff
	.zero		1


	//   ....[98]....
        /*0728*/ 	.word	0x00007f40
        /*072c*/ 	.word	0x00000002
        /*0730*/ 	.word	0x00000030
        /*0734*/ 	.short	0x010a
        /*0736*/ 	.byte	0xff
	.zero		1


	//   ....[99]....
        /*0738*/ 	.word	0x000082a0
        /*073c*/ 	.word	0x000000ff
        /*0740*/ 	.word	0x00000000
        /*0744*/ 	.short	0x0101
        /*0746*/ 	.byte	0x05
	.zero		1


	//   ....[100]....
        /*0748*/ 	.word	0x00008b20
        /*074c*/ 	.word	0x00000000
        /*0750*/ 	.word	0x00000000
        /*0754*/ 	.short	0x0101
        /*0756*/ 	.byte	0xff
	.zero		1


	//   ....[101]....
        /*0758*/ 	.word	0x00008d90
        /*075c*/ 	.word	0x000000ff
        /*0760*/ 	.word	0x00000000
        /*0764*/ 	.short	0x0101
        /*0766*/ 	.byte	0x04
	.zero		1


	//   ....[102]....
        /*0768*/ 	.word	0x00008db0
        /*076c*/ 	.word	0x00000002
        /*0770*/ 	.word	0x000000f0
        /*0774*/ 	.short	0x010a
        /*0776*/ 	.byte	0xff
	.zero		1


	//   ....[103]....
        /*0778*/ 	.word	0x00008e10
        /*077c*/ 	.word	0x00000002
        /*0780*/ 	.word	0x00000018
        /*0784*/ 	.short	0x010a
        /*0786*/ 	.byte	0xff
	.zero		1


	//   ....[104]....
        /*0788*/ 	.word	0x00008e70
        /*078c*/ 	.word	0x00000002
        /*0790*/ 	.word	0x00000018
        /*0794*/ 	.short	0x010a
        /*0796*/ 	.byte	0xff
	.zero		1


	//   ....[105]....
        /*0798*/ 	.word	0x00008ec0
        /*079c*/ 	.word	0x00000002
        /*07a0*/ 	.word	0x00000080
        /*07a4*/ 	.short	0x010a
        /*07a6*/ 	.byte	0xff
	.zero		1


	//   ....[106]....
        /*07a8*/ 	.word	0x00008f20
        /*07ac*/ 	.word	0x00000000
        /*07b0*/ 	.word	0x00000000
        /*07b4*/ 	.short	0x010a
        /*07b6*/ 	.byte	0xff
	.zero		1


	//   ....[107]....
        /*07b8*/ 	.word	0x00008f80
        /*07bc*/ 	.word	0x00000000
        /*07c0*/ 	.word	0x00000000
        /*07c4*/ 	.short	0x010a
        /*07c6*/ 	.byte	0xff
	.zero		1


	//   ....[108]....
        /*07c8*/ 	.word	0x00008fd0
        /*07cc*/ 	.word	0x00000000
        /*07d0*/ 	.word	0x000000e0
        /*07d4*/ 	.short	0x010a
        /*07d6*/ 	.byte	0xff
	.zero		1


	//   ....[109]....
        /*07d8*/ 	.word	0x00009030
        /*07dc*/ 	.word	0x00000000
        /*07e0*/ 	.word	0x00000090
        /*07e4*/ 	.short	0x010a
        /*07e6*/ 	.byte	0xff
	.zero		1


	//   ....[110]....
        /*07e8*/ 	.word	0x00009080
        /*07ec*/ 	.word	0x00000000
        /*07f0*/ 	.word	0x00000080
        /*07f4*/ 	.short	0x010a
        /*07f6*/ 	.byte	0xff
	.zero		1


	//   ....[111]....
        /*07f8*/ 	.word	0x000090e0
        /*07fc*/ 	.word	0x00000000
        /*0800*/ 	.word	0x00000090
        /*0804*/ 	.short	0x010a
        /*0806*/ 	.byte	0xff
	.zero		1


	//   ....[112]....
        /*0808*/ 	.word	0x00009130
        /*080c*/ 	.word	0x00000000
        /*0810*/ 	.word	0x00000080
        /*0814*/ 	.short	0x010a
        /*0816*/ 	.byte	0xff
	.zero		1


	//   ....[113]....
        /*0818*/ 	.word	0x00009190
        /*081c*/ 	.word	0x00000002
        /*0820*/ 	.word	0x000000c0
        /*0824*/ 	.short	0x010a
        /*0826*/ 	.byte	0xff
	.zero		1


	//   ....[114]....
        /*0828*/ 	.word	0x000091f0
        /*082c*/ 	.word	0x00000000
        /*0830*/ 	.word	0x00000000
        /*0834*/ 	.short	0x010a
        /*0836*/ 	.byte	0xff
	.zero		1


	//   ....[115]....
        /*0838*/ 	.word	0x00009250
        /*083c*/ 	.word	0x00000000
        /*0840*/ 	.word	0x00000000
        /*0844*/ 	.short	0x010a
        /*0846*/ 	.byte	0xff
	.zero		1


	//   ....[116]....
        /*0848*/ 	.word	0x000092b0
        /*084c*/ 	.word	0x00000000
        /*0850*/ 	.word	0x00000000
        /*0854*/ 	.short	0x010a
        /*0856*/ 	.byte	0xff
	.zero		1


	//   ....[117]....
        /*0858*/ 	.word	0x00009310
        /*085c*/ 	.word	0x00000000
        /*0860*/ 	.word	0x00000000
        /*0864*/ 	.short	0x010a
        /*0866*/ 	.byte	0xff
	.zero		1


	//   ....[118]....
        /*0868*/ 	.word	0x00009370
        /*086c*/ 	.word	0x00000000
        /*0870*/ 	.word	0x00000000
        /*0874*/ 	.short	0x010a
        /*0876*/ 	.byte	0xff
	.zero		1


	//   ....[119]....
        /*0878*/ 	.word	0x000093c0
        /*087c*/ 	.word	0x00000000
        /*0880*/ 	.word	0x00000080
        /*0884*/ 	.short	0x010a
        /*0886*/ 	.byte	0xff
	.zero		1


	//   ....[120]....
        /*0888*/ 	.word	0x00009420
        /*088c*/ 	.word	0x00000000
        /*0890*/ 	.word	0x00000078
        /*0894*/ 	.short	0x010a
        /*0896*/ 	.byte	0xff
	.zero		1


	//   ....[121]....
        /*0898*/ 	.word	0x00009480
        /*089c*/ 	.word	0x00000000
        /*08a0*/ 	.word	0x00000050
        /*08a4*/ 	.short	0x010a
        /*08a6*/ 	.byte	0xff
	.zero		1


	//   ....[122]....
        /*08a8*/ 	.word	0x000094e0
        /*08ac*/ 	.word	0x00000000
        /*08b0*/ 	.word	0x00000058
        /*08b4*/ 	.short	0x010a
        /*08b6*/ 	.byte	0xff
	.zero		1


	//   ....[123]....
        /*08b8*/ 	.word	0x00009540
        /*08bc*/ 	.word	0x00000000
        /*08c0*/ 	.word	0x00000060
        /*08c4*/ 	.short	0x010a
        /*08c6*/ 	.byte	0xff
	.zero		1


	//   ....[124]....
        /*08c8*/ 	.word	0x000095a0
        /*08cc*/ 	.word	0x00000000
        /*08d0*/ 	.word	0x00000068
        /*08d4*/ 	.short	0x010a
        /*08d6*/ 	.byte	0xff
	.zero		1


	//   ....[125]....
        /*08d8*/ 	.word	0x00009600
        /*08dc*/ 	.word	0x00000000
        /*08e0*/ 	.word	0x00000050
        /*08e4*/ 	.short	0x010a
        /*08e6*/ 	.byte	0xff
	.zero		1


	//   ....[126]....
        /*08e8*/ 	.word	0x00009660
        /*08ec*/ 	.word	0x00000000
        /*08f0*/ 	.word	0x00000058
        /*08f4*/ 	.short	0x010a
        /*08f6*/ 	.byte	0xff
	.zero		1


	//   ....[127]....
        /*08f8*/ 	.word	0x000096c0
        /*08fc*/ 	.word	0x00000000
        /*0900*/ 	.word	0x00000060
        /*0904*/ 	.short	0x010a
        /*0906*/ 	.byte	0xff
	.zero		1


	//   ....[128]....
        /*0908*/ 	.word	0x00009710
        /*090c*/ 	.word	0x00000000
        /*0910*/ 	.word	0x00000080
        /*0914*/ 	.short	0x010a
        /*0916*/ 	.byte	0xff
	.zero		1


	//   ....[129]....
        /*0918*/ 	.word	0x00009770
        /*091c*/ 	.word	0x00000000
        /*0920*/ 	.word	0x00000030
        /*0924*/ 	.short	0x010a
        /*0926*/ 	.byte	0xff
	.zero		1


	//   ....[130]....
        /*0928*/ 	.word	0x000097c0
        /*092c*/ 	.word	0x00000040
        /*0930*/ 	.word	0x000000a0
        /*0934*/ 	.short	0x010a
        /*0936*/ 	.byte	0xff
	.zero		1


	//   ....[131]....
        /*0938*/ 	.word	0x00009810
        /*093c*/ 	.word	0x00000002
        /*0940*/ 	.word	0x00000030
        /*0944*/ 	.short	0x010a
        /*0946*/ 	.byte	0xff
	.zero		1


	//   ....[132]....
        /*0948*/ 	.word	0x00009860
        /*094c*/ 	.word	0x00000000
        /*0950*/ 	.word	0x00000030
        /*0954*/ 	.short	0x010a
        /*0956*/ 	.byte	0xff
	.zero		1


	//   ....[133]....
        /*0958*/ 	.word	0x000098b0
        /*095c*/ 	.word	0x00000002
        /*0960*/ 	.word	0x00000030
        /*0964*/ 	.short	0x010a
        /*0966*/ 	.byte	0xff
	.zero		1


	//----- nvinfo : EIATTR_NUM_MBARRIERS
	.align		4
.L_47:
        /*0968*/ 	.byte	0x03, 0x38
        /*096a*/ 	.short	0x0020


	//----- nvinfo : EIATTR_EXIT_INSTR_OFFSETS
	.align		4
        /*096c*/ 	.byte	0x04, 0x1c
        /*096e*/ 	.short	(.L_49 - .L_48)


	//   ....[0]....
.L_48:
        /*0970*/ 	.word	0x00002450


	//   ....[1]....
        /*0974*/ 	.word	0x00002940


	//   ....[2]....
        /*0978*/ 	.word	0x000029a0


	//   ....[3]....
        /*097c*/ 	.word	0x00003900


	//   ....[4]....
        /*0980*/ 	.word	0x00004930


	//   ....[5]....
        /*0984*/ 	.word	0x00004970


	//   ....[6]....
        /*0988*/ 	.word	0x00008c80


	//   ....[7]....
        /*098c*/ 	.word	0x00008d00


	//   ....[8]....
        /*0990*/ 	.word	0x00008d30


	//   ....[9]....
        /*0994*/ 	.word	0x00008da0


	//----- nvinfo : EIATTR_MAX_THREADS
	.align		4
.L_49:
        /*0998*/ 	.byte	0x04, 0x05
        /*099a*/ 	.short	(.L_51 - .L_50)
.L_50:
        /*099c*/ 	.word	0x00000100
        /*09a0*/ 	.word	0x00000001
        /*09a4*/ 	.word	0x00000001


	//----- nvinfo : EIATTR_CRS_STACK_SIZE
	.align		4
.L_51:
        /*09a8*/ 	.byte	0x04, 0x1e
        /*09aa*/ 	.short	(.L_53 - .L_52)
.L_52:
        /*09ac*/ 	.word	0x00000000


	//----- nvinfo : EIATTR_CBANK_PARAM_SIZE
	.align		4
.L_53:
        /*09b0*/ 	.byte	0x03, 0x19
        /*09b2*/ 	.short	0x0800


	//----- nvinfo : EIATTR_PARAM_CBANK
	.align		4
        /*09b4*/ 	.byte	0x04, 0x0a
        /*09b6*/ 	.short	(.L_55 - .L_54)
	.align		4
.L_54:
        /*09b8*/ 	.word	index@(.nv.constant0._ZN7cutlass13device_kernelINS_4gemm6kernel13GemmUniversalIN4cute5tupleIJiiiiEEENS1_10collective13CollectiveMmaINS1_35MainloopSm100TmaUmmaWarpSpecializedILi3ELi2ELi4ENS5_IJNS4_1CILi1EEESB_SB_EEEEENS5_IJNSA_ILi64EEENSA_ILi256EEESE_EEENS_6half_tENS5_IJlSB_lEEESH_SI_NS4_8TiledMMAINS4_8MMA_AtomIJNS4_20SM100_MMA_F16BF16_SSISH_SH_fLi64ELi256ELNS4_4UMMA5MajorE0ELSN_0ELNSM_7ScaleInE0ELSO_0EEEEEENS4_6LayoutISC_NS5_IJNSA_ILi0EEESS_SS_EEEEENS5_IJNS4_10UnderscoreESV_SV_EEEEENS4_13SM90_TMA_LOADENS4_14ComposedLayoutINS4_7SwizzleILi3ELi4ELi3EEENS4_18smem_ptr_flag_bitsILi16EEENSR_INS5_IJNSA_ILi8EEESE_EEENS5_IJSE_SB_EEEEEEEvNS4_8identityESY_S18_vS19_EENS_8epilogue10collective18CollectiveEpilogueINS1B_23Sm100TmaWarpSpecializedILi4ELi2ELi32ELb1ELb0EEEJSG_NS5_IJNSR_ISE_SB_EES1G_EEESH_SI_SH_SI_NS1B_6fusion15FusionCallbacksIS1F_NS1I_17LinearCombinationISH_fSH_fLNS_15FloatRoundStyleE2EEESG_S1H_JEEENS4_5SM1004TMEM4LOAD26SM100_TMEM_LOAD_16dp256b8xESY_S18_NS4_17SM75_U32x4_LDSM_NENS4_14SM90_TMA_STOREES18_NS4_17SM90_U32x4_STSM_NENS4_39AutoVectorizingCopyWithAssumedAlignmentILi128EEEEEEvvEEEEvNT_6ParamsE)
        /*09bc*/ 	.short	0x0380
        /*09be*/ 	.short	0x0800


	//----- nvinfo : EIATTR_SW_WAR
	.align		4
.L_55:
        /*09c0*/ 	.byte	0x04, 0x36
        /*09c2*/ 	.short	(.L_57 - .L_56)
.L_56:
        /*09c4*/ 	.word	0x00000008
.L_57:


//--------------------- .nv.callgraph             --------------------------
	.section	.nv.callgraph,"",@"SHT_CUDA_CALLGRAPH"
	.align	4
	.sectionentsize	8
	.align		4
        /*0000*/ 	.word	0x00000000
	.align		4
        /*0004*/ 	.word	0xffffffff
	.align		4
        /*0008*/ 	.word	index@(_ZN7cutlass13device_kernelINS_4gemm6kernel13GemmUniversalIN4cute5tupleIJiiiiEEENS1_10collective13CollectiveMmaINS1_35MainloopSm100TmaUmmaWarpSpecializedILi3ELi2ELi4ENS5_IJNS4_1CILi1EEESB_SB_EEEEENS5_IJNSA_ILi64EEENSA_ILi256EEESE_EEENS_6half_tENS5_IJlSB_lEEESH_SI_NS4_8TiledMMAINS4_8MMA_AtomIJNS4_20SM100_MMA_F16BF16_SSISH_SH_fLi64ELi256ELNS4_4UMMA5MajorE0ELSN_0ELNSM_7ScaleInE0ELSO_0EEEEEENS4_6LayoutISC_NS5_IJNSA_ILi0EEESS_SS_EEEEENS5_IJNS4_10UnderscoreESV_SV_EEEEENS4_13SM90_TMA_LOADENS4_14ComposedLayoutINS4_7SwizzleILi3ELi4ELi3EEENS4_18smem_ptr_flag_bitsILi16EEENSR_INS5_IJNSA_ILi8EEESE_EEENS5_IJSE_SB_EEEEEEEvNS4_8identityESY_S18_vS19_EENS_8epilogue10collective18CollectiveEpilogueINS1B_23Sm100TmaWarpSpecializedILi4ELi2ELi32ELb1ELb0EEEJSG_NS5_IJNSR_ISE_SB_EES1G_EEESH_SI_SH_SI_NS1B_6fusion15FusionCallbacksIS1F_NS1I_17LinearCombinationISH_fSH_fLNS_15FloatRoundStyleE2EEESG_S1H_JEEENS4_5SM1004TMEM4LOAD26SM100_TMEM_LOAD_16dp256b8xESY_S18_NS4_17SM75_U32x4_LDSM_NENS4_14SM90_TMA_STOREES18_NS4_17SM90_U32x4_STSM_NENS4_39AutoVectorizingCopyWithAssumedAlignmentILi128EEEEEEvvEEEEvNT_6ParamsE)
	.align		4
        /*000c*/ 	.word	index@(__assertfail)
	.align		4
        /*0010*/ 	.word	0x00000000
	.align		4
        /*0014*/ 	.word	0xfffffffe
	.align		4
        /*0018*/ 	.word	0x00000000
	.align		4
        /*001c*/ 	.word	0xfffffffd
	.align		4
        /*0020*/ 	.word	0x00000000
	.align		4
        /*0024*/ 	.word	0xfffffffc


//--------------------- .nv.constant4             --------------------------
	.section	.nv.constant4,"a",@progbits
	.align	8
	.align		8
.nv.constant4:
        /*0000*/ 	.dword	__assertfail
	.align		8
        /*0008*/ 	.dword	__unnamed_1
	.align		8
        /*0010*/ 	.dword	__unnamed_2
	.align		8
        /*0018*/ 	.dword	_ZN39_INTERNAL_2abec7c1_4_k_cu_594e7ea0_65064cuda3std3__45__cpo5beginE
	.align		8
        /*0020*/ 	.dword	_ZN39_INTERNAL_2abec7c1_4_k_cu_594e7ea0_65064cuda3std3__45__cpo3endE
	.align		8
        /*0028*/ 	.dword	_ZN39_INTERNAL_2abec7c1_4_k_cu_594e7ea0_65064cuda3std3__45__cpo6cbeginE
	.align		8
        /*0030*/ 	.dword	_ZN39_INTERNAL_2abec7c1_4_k_cu_594e7ea0_65064cuda3std3__45__cpo4cendE
	.align		8
        /*0038*/ 	.dword	_ZN39_INTERNAL_2abec7c1_4_k_cu_594e7ea0_65064cuda3std3__441_GLOBAL__N__2abec7c1_4_k_cu_594e7ea0_65066ignoreE
	.align		8
        /*0040*/ 	.dword	_ZN39_INTERNAL_2abec7c1_4_k_cu_594e7ea0_65064cuda3std3__419piecewise_constructE
	.align		8
        /*0048*/ 	.dword	_ZN39_INTERNAL_2abec7c1_4_k_cu_594e7ea0_65064cuda3std3__48in_placeE
	.align		8
        /*0050*/ 	.dword	_ZN39_INTERNAL_2abec7c1_4_k_cu_594e7ea0_65064cuda3std6ranges3__45__cpo4swapE
	.align		8
        /*0058*/ 	.dword	_ZN39_INTERNAL_2abec7c1_4_k_cu_594e7ea0_65064cuda3std6ranges3__45__cpo9iter_moveE
	.align		8
        /*0060*/ 	.dword	_ZN39_INTERNAL_2abec7c1_4_k_cu_594e7ea0_65064cute7productE
	.align		8
        /*0068*/ 	.dword	_ZN39_INTERNAL_2abec7c1_4_k_cu_594e7ea0_65064cute1_E
	.align		8
        /*0070*/ 	.dword	$str$25
	.align		8
        /*0078*/ 	.dword	$str$26
	.align		8
        /*0080*/ 	.dword	$str$27
	.align		8
        /*0088*/ 	.dword	$str$28


//--------------------- .text._ZN7cutlass13device_kernelINS_4gemm6kernel13GemmUniversalIN4cute5tupleIJiiiiEEENS1_10collective13CollectiveMmaINS1_35MainloopSm100TmaUmmaWarpSpecializedILi3ELi2ELi4ENS5_IJNS4_1CILi1EEESB_SB_EEEEENS5_IJNSA_ILi64EEENSA_ILi256EEESE_EEENS_6half_tENS5_IJlSB_lEEESH_SI_NS4_8TiledMMAINS4_8MMA_AtomIJNS4_20SM100_MMA_F16BF16_SSISH_SH_fLi64ELi256ELNS4_4UMMA5MajorE0ELSN_0ELNSM_7ScaleInE0ELSO_0EEEEEENS4_6LayoutISC_NS5_IJNSA_ILi0EEESS_SS_EEEEENS5_IJNS4_10UnderscoreESV_SV_EEEEENS4_13SM90_TMA_LOADENS4_14ComposedLayoutINS4_7SwizzleILi3ELi4ELi3EEENS4_18smem_ptr_flag_bitsILi16EEENSR_INS5_IJNSA_ILi8EEESE_EEENS5_IJSE_SB_EEEEEEEvNS4_8identityESY_S18_vS19_EENS_8epilogue10collective18CollectiveEpilogueINS1B_23Sm100TmaWarpSpecializedILi4ELi2ELi32ELb1ELb0EEEJSG_NS5_IJNSR_ISE_SB_EES1G_EEESH_SI_SH_SI_NS1B_6fusion15FusionCallbacksIS1F_NS1I_17LinearCombinationISH_fSH_fLNS_15FloatRoundStyleE2EEESG_S1H_JEEENS4_5SM1004TMEM4LOAD26SM100_TMEM_LOAD_16dp256b8xESY_S18_NS4_17SM75_U32x4_LDSM_NENS4_14SM90_TMA_STOREES18_NS4_17SM90_U32x4_STSM_NENS4_39AutoVectorizingCopyWithAssumedAlignmentILi128EEEEEEvvEEEEvNT_6ParamsE --------------------------
	.section	.text._ZN7cutlass13device_kernelINS_4gemm6kernel13GemmUniversalIN4cute5tupleIJiiiiEEENS1_10collective13CollectiveMmaINS1_35MainloopSm100TmaUmmaWarpSpecializedILi3ELi2ELi4ENS5_IJNS4_1CILi1EEESB_SB_EEEEENS5_IJNSA_ILi64EEENSA_ILi256EEESE_EEENS_6half_tENS5_IJlSB_lEEESH_SI_NS4_8TiledMMAINS4_8MMA_AtomIJNS4_20SM100_MMA_F16BF16_SSISH_SH_fLi64ELi256ELNS4_4UMMA5MajorE0ELSN_0ELNSM_7ScaleInE0ELSO_0EEEEEENS4_6LayoutISC_NS5_IJNSA_ILi0EEESS_SS_EEEEENS5_IJNS4_10UnderscoreESV_SV_EEEEENS4_13SM90_TMA_LOADENS4_14ComposedLayoutINS4_7SwizzleILi3ELi4ELi3EEENS4_18smem_ptr_flag_bitsILi16EEENSR_INS5_IJNSA_ILi8EEESE_EEENS5_IJSE_SB_EEEEEEEvNS4_8identityESY_S18_vS19_EENS_8epilogue10collective18CollectiveEpilogueINS1B_23Sm100TmaWarpSpecializedILi4ELi2ELi32ELb1ELb0EEEJSG_NS5_IJNSR_ISE_SB_EES1G_EEESH_SI_SH_SI_NS1B_6fusion15FusionCallbacksIS1F_NS1I_17LinearCombinationISH_fSH_fLNS_15FloatRoundStyleE2EEESG_S1H_JEEENS4_5SM1004TMEM4LOAD26SM100_TMEM_LOAD_16dp256b8xESY_S18_NS4_17SM75_U32x4_LDSM_NENS4_14SM90_TMA_STOREES18_NS4_17SM90_U32x4_STSM_NENS4_39AutoVectorizingCopyWithAssumedAlignmentILi128EEEEEEvvEEEEvNT_6ParamsE,"ax",@progbits
	.align	128
.text._ZN7cutlass13device_kernelINS_4gemm6kernel13GemmUniversalIN4cute5tupleIJiiiiEEENS1_10collective13CollectiveMmaINS1_35MainloopSm100TmaUmmaWarpSpecializedILi3ELi2ELi4ENS5_IJNS4_1CILi1EEESB_SB_EEEEENS5_IJNSA_ILi64EEENSA_ILi256EEESE_EEENS_6half_tENS5_IJlSB_lEEESH_SI_NS4_8TiledMMAINS4_8MMA_AtomIJNS4_20SM100_MMA_F16BF16_SSISH_SH_fLi64ELi256ELNS4_4UMMA5MajorE0ELSN_0ELNSM_7ScaleInE0ELSO_0EEEEEENS4_6LayoutISC_NS5_IJNSA_ILi0EEESS_SS_EEEEENS5_IJNS4_10UnderscoreESV_SV_EEEEENS4_13SM90_TMA_LOADENS4_14ComposedLayoutINS4_7SwizzleILi3ELi4ELi3EEENS4_18smem_ptr_flag_bitsILi16EEENSR_INS5_IJNSA_ILi8EEESE_EEENS5_IJSE_SB_EEEEEEEvNS4_8identityESY_S18_vS19_EENS_8epilogue10collective18CollectiveEpilogueINS1B_23Sm100TmaWarpSpecializedILi4ELi2ELi32ELb1ELb0EEEJSG_NS5_IJNSR_ISE_SB_EES1G_EEESH_SI_SH_SI_NS1B_6fusion15FusionCallbacksIS1F_NS1I_17LinearCombinationISH_fSH_fLNS_15FloatRoundStyleE2EEESG_S1H_JEEENS4_5SM1004TMEM4LOAD26SM100_TMEM_LOAD_16dp256b8xESY_S18_NS4_17SM75_U32x4_LDSM_NENS4_14SM90_TMA_STOREES18_NS4_17SM90_U32x4_STSM_NENS4_39AutoVectorizingCopyWithAssumedAlignmentILi128EEEEEEvvEEEEvNT_6ParamsE:
        .type           _ZN7cutlass13device_kernelINS_4gemm6kernel13GemmUniversalIN4cute5tupleIJiiiiEEENS1_10collective13CollectiveMmaINS1_35MainloopSm100TmaUmmaWarpSpecializedILi3ELi2ELi4ENS5_IJNS4_1CILi1EEESB_SB_EEEEENS5_IJNSA_ILi64EEENSA_ILi256EEESE_EEENS_6half_tENS5_IJlSB_lEEESH_SI_NS4_8TiledMMAINS4_8MMA_AtomIJNS4_20SM100_MMA_F16BF16_SSISH_SH_fLi64ELi256ELNS4_4UMMA5MajorE0ELSN_0ELNSM_7ScaleInE0ELSO_0EEEEEENS4_6LayoutISC_NS5_IJNSA_ILi0EEESS_SS_EEEEENS5_IJNS4_10UnderscoreESV_SV_EEEEENS4_13SM90_TMA_LOADENS4_14ComposedLayoutINS4_7SwizzleILi3ELi4ELi3EEENS4_18smem_ptr_flag_bitsILi16EEENSR_INS5_IJNSA_ILi8EEESE_EEENS5_IJSE_SB_EEEEEEEvNS4_8identityESY_S18_vS19_EENS_8epilogue10collective18CollectiveEpilogueINS1B_23Sm100TmaWarpSpecializedILi4ELi2ELi32ELb1ELb0EEEJSG_NS5_IJNSR_ISE_SB_EES1G_EEESH_SI_SH_SI_NS1B_6fusion15FusionCallbacksIS1F_NS1I_17LinearCombinationISH_fSH_fLNS_15FloatRoundStyleE2EEESG_S1H_JEEENS4_5SM1004TMEM4LOAD26SM100_TMEM_LOAD_16dp256b8xESY_S18_NS4_17SM75_U32x4_LDSM_NENS4_14SM90_TMA_STOREES18_NS4_17SM90_U32x4_STSM_NENS4_39AutoVectorizingCopyWithAssumedAlignmentILi128EEEEEEvvEEEEvNT_6ParamsE,@function
        .size           _ZN7cutlass13device_kernelINS_4gemm6kernel13GemmUniversalIN4cute5tupleIJiiiiEEENS1_10collective13CollectiveMmaINS1_35MainloopSm100TmaUmmaWarpSpecializedILi3ELi2ELi4ENS5_IJNS4_1CILi1EEESB_SB_EEEEENS5_IJNSA_ILi64EEENSA_ILi256EEESE_EEENS_6half_tENS5_IJlSB_lEEESH_SI_NS4_8TiledMMAINS4_8MMA_AtomIJNS4_20SM100_MMA_F16BF16_SSISH_SH_fLi64ELi256ELNS4_4UMMA5MajorE0ELSN_0ELNSM_7ScaleInE0ELSO_0EEEEEENS4_6LayoutISC_NS5_IJNSA_ILi0EEESS_SS_EEEEENS5_IJNS4_10UnderscoreESV_SV_EEEEENS4_13SM90_TMA_LOADENS4_14ComposedLayoutINS4_7SwizzleILi3ELi4ELi3EEENS4_18smem_ptr_flag_bitsILi16EEENSR_INS5_IJNSA_ILi8EEESE_EEENS5_IJSE_SB_EEEEEEEvNS4_8identityESY_S18_vS19_EENS_8epilogue10collective18CollectiveEpilogueINS1B_23Sm100TmaWarpSpecializedILi4ELi2ELi32ELb1ELb0EEEJSG_NS5_IJNSR_ISE_SB_EES1G_EEESH_SI_SH_SI_NS1B_6fusion15FusionCallbacksIS1F_NS1I_17LinearCombinationISH_fSH_fLNS_15FloatRoundStyleE2EEESG_S1H_JEEENS4_5SM1004TMEM4LOAD26SM100_TMEM_LOAD_16dp256b8xESY_S18_NS4_17SM75_U32x4_LDSM_NENS4_14SM90_TMA_STOREES18_NS4_17SM90_U32x4_STSM_NENS4_39AutoVectorizingCopyWithAssumedAlignmentILi128EEEEEEvvEEEEvNT_6ParamsE,(.L_x_173 - _ZN7cutlass13device_kernelINS_4gemm6kernel13GemmUniversalIN4cute5tupleIJiiiiEEENS1_10collective13CollectiveMmaINS1_35MainloopSm100TmaUmmaWarpSpecializedILi3ELi2ELi4ENS5_IJNS4_1CILi1EEESB_SB_EEEEENS5_IJNSA_ILi64EEENSA_ILi256EEESE_EEENS_6half_tENS5_IJlSB_lEEESH_SI_NS4_8TiledMMAINS4_8MMA_AtomIJNS4_20SM100_MMA_F16BF16_SSISH_SH_fLi64ELi256ELNS4_4UMMA5MajorE0ELSN_0ELNSM_7ScaleInE0ELSO_0EEEEEENS4_6LayoutISC_NS5_IJNSA_ILi0EEESS_SS_EEEEENS5_IJNS4_10UnderscoreESV_SV_EEEEENS4_13SM90_TMA_LOADENS4_14ComposedLayoutINS4_7SwizzleILi3ELi4ELi3EEENS4_18smem_ptr_flag_bitsILi16EEENSR_INS5_IJNSA_ILi8EEESE_EEENS5_IJSE_SB_EEEEEEEvNS4_8identityESY_S18_vS19_EENS_8epilogue10collective18CollectiveEpilogueINS1B_23Sm100TmaWarpSpecializedILi4ELi2ELi32ELb1ELb0EEEJSG_NS5_IJNSR_ISE_SB_EES1G_EEESH_SI_SH_SI_NS1B_6fusion15FusionCallbacksIS1F_NS1I_17LinearCombinationISH_fSH_fLNS_15FloatRoundStyleE2EEESG_S1H_JEEENS4_5SM1004TMEM4LOAD26SM100_TMEM_LOAD_16dp256b8xESY_S18_NS4_17SM75_U32x4_LDSM_NENS4_14SM90_TMA_STOREES18_NS4_17SM90_U32x4_STSM_NENS4_39AutoVectorizingCopyWithAssumedAlignmentILi128EEEEEEvvEEEEvNT_6ParamsE)
        .other          _ZN7cutlass13device_kernelINS_4gemm6kernel13GemmUniversalIN4cute5tupleIJiiiiEEENS1_10collective13CollectiveMmaINS1_35MainloopSm100TmaUmmaWarpSpecializedILi3ELi2ELi4ENS5_IJNS4_1CILi1EEESB_SB_EEEEENS5_IJNSA_ILi64EEENSA_ILi256EEESE_EEENS_6half_tENS5_IJlSB_lEEESH_SI_NS4_8TiledMMAINS4_8MMA_AtomIJNS4_20SM100_MMA_F16BF16_SSISH_SH_fLi64ELi256ELNS4_4UMMA5MajorE0ELSN_0ELNSM_7ScaleInE0ELSO_0EEEEEENS4_6LayoutISC_NS5_IJNSA_ILi0EEESS_SS_EEEEENS5_IJNS4_10UnderscoreESV_SV_EEEEENS4_13SM90_TMA_LOADENS4_14ComposedLayoutINS4_7SwizzleILi3ELi4ELi3EEENS4_18smem_ptr_flag_bitsILi16EEENSR_INS5_IJNSA_ILi8EEESE_EEENS5_IJSE_SB_EEEEEEEvNS4_8identityESY_S18_vS19_EENS_8epilogue10collective18CollectiveEpilogueINS1B_23Sm100TmaWarpSpecializedILi4ELi2ELi32ELb1ELb0EEEJSG_NS5_IJNSR_ISE_SB_EES1G_EEESH_SI_SH_SI_NS1B_6fusion15FusionCallbacksIS1F_NS1I_17LinearCombinationISH_fSH_fLNS_15FloatRoundStyleE2EEESG_S1H_JEEENS4_5SM1004TMEM4LOAD26SM100_TMEM_LOAD_16dp256b8xESY_S18_NS4_17SM75_U32x4_LDSM_NENS4_14SM90_TMA_STOREES18_NS4_17SM90_U32x4_STSM_NENS4_39AutoVectorizingCopyWithAssumedAlignmentILi128EEEEEEvvEEEEvNT_6ParamsE,@"STO_CUDA_ENTRY STV_DEFAULT"
_ZN7cutlass13device_kernelINS_4gemm6kernel13GemmUniversalIN4cute5tupleIJiiiiEEENS1_10collective13CollectiveMmaINS1_35MainloopSm100TmaUmmaWarpSpecializedILi3ELi2ELi4ENS5_IJNS4_1CILi1EEESB_SB_EEEEENS5_IJNSA_ILi64EEENSA_ILi256EEESE_EEENS_6half_tENS5_IJlSB_lEEESH_SI_NS4_8TiledMMAINS4_8MMA_AtomIJNS4_20SM100_MMA_F16BF16_SSISH_SH_fLi64ELi256ELNS4_4UMMA5MajorE0ELSN_0ELNSM_7ScaleInE0ELSO_0EEEEEENS4_6LayoutISC_NS5_IJNSA_ILi0EEESS_SS_EEEEENS5_IJNS4_10UnderscoreESV_SV_EEEEENS4_13SM90_TMA_LOADENS4_14ComposedLayoutINS4_7SwizzleILi3ELi4ELi3EEENS4_18smem_ptr_flag_bitsILi16EEENSR_INS5_IJNSA_ILi8EEESE_EEENS5_IJSE_SB_EEEEEEEvNS4_8identityESY_S18_vS19_EENS_8epilogue10collective18CollectiveEpilogueINS1B_23Sm100TmaWarpSpecializedILi4ELi2ELi32ELb1ELb0EEEJSG_NS5_IJNSR_ISE_SB_EES1G_EEESH_SI_SH_SI_NS1B_6fusion15FusionCallbacksIS1F_NS1I_17LinearCombinationISH_fSH_fLNS_15FloatRoundStyleE2EEESG_S1H_JEEENS4_5SM1004TMEM4LOAD26SM100_TMEM_LOAD_16dp256b8xESY_S18_NS4_17SM75_U32x4_LDSM_NENS4_14SM90_TMA_STOREES18_NS4_17SM90_U32x4_STSM_NENS4_39AutoVectorizingCopyWithAssumedAlignmentILi128EEEEEEvvEEEEvNT_6ParamsE:
[----:B------:R-:W1:Y:S01]  /*0000*/  LDC R1, c[0x0][0x37c] ;  /* 0x0000df00ff017b82 */ /* 0x000e620000000800 */
[----:B------:R-:W2:Y:S01]  /*0010*/  S2R R101, SR_TID.X ;  /* 0x0000000000657919 */ /* 0x000ea20000002100 */
[----:B------:R-:W3:Y:S01]  /*0020*/  LDCU.64 UR4, c[0x0][0x890] ;  /* 0x00011200ff0477ac */ /* 0x000ee20008000a00 */
[----:B------:R-:W-:Y:S02]  /*0030*/  PRMT R88, RZ, 0x7610, R88 ;  /* 0x00007610ff587816 */ /* 0x000fe40000000058 */
[----:B------:R-:W-:Y:S01]  /*0040*/  ELECT P5, URZ, PT ;  /* 0x0000000000ff782f */ /* 0x000fe200038a0000 */
[----:B------:R-:W4:Y:S01]  /*0050*/  LDCU.64 UR46, c[0x0][0x358] ;  /* 0x00006b00ff2e77ac */ /* 0x000f220008000a00 */
[----:B---3--:R-:W-:-:S04]  /*0060*/  UISETP.NE.U32.AND UP0, UPT, UR4, URZ, UPT ;  /* 0x000000ff0400728c */ /* 0x008fc8000bf05070 */
[----:B------:R-:W-:Y:S01]  /*0070*/  UISETP.NE.AND.EX UP0, UPT, UR5, URZ, UPT, UP0 ;  /* 0x000000ff0500728c */ /* 0x000fe2000bf05300 */
[----:B--2---:R-:W-:-:S05]  /*0080*/  SHF.R.U32.HI R93, RZ, 0x5, R101 ;  /* 0x00000005ff5d7819 */ /* 0x004fca0000011665 */
[----:B------:R-:W2:Y:S02]  /*0090*/  SHFL.IDX PT, R0, R93, RZ, 0x1f ;  /* 0x00001fff5d007589 */ /* 0x000ea400000e0000 */
[----:B--2---:R-:W-:Y:S01]  /*00a0*/  R2UR UR8, R0 ;  /* 0x00000000000872ca */ /* 0x004fe200000e0000 */
[----:B-1--4-:R-:W-:-:S14]  /*00b0*/  BRA.U UP0, `(.L_x_0) ;  /* 0x00000001002c7547 */ /* 0x012fdc000b800000 */
[----:B------:R-:W1:Y:S02]  /*00c0*/  LDCU.64 UR6, c[0x0][0x888] ;  /* 0x00011100ff0677ac */ /* 0x000e640008000a00 */
[----:B-1----:R-:W-:-:S04]  /*00d0*/  UISETP.NE.U32.AND UP0, UPT, UR6, URZ, UPT ;  /* 0x000000ff0600728c */ /* 0x002fc8000bf05070 */
[----:B------:R-:W-:-:S09]  /*00e0*/  UISETP.NE.AND.EX UP0, UPT, UR7, URZ, UPT, UP0 ;  /* 0x000000ff0700728c */ /* 0x000fd2000bf05300 */
[----:B------:R-:W-:Y:S05]  /*00f0*/  BRA.U !UP0, `(.L_x_1) ;  /* 0x0000000108107547 */ /* 0x000fea000b800000 */
[----:B------:R-:W1:Y:S02]  /*0100*/  LDC.64 R2, c[0x0][0x888] ;  /* 0x00022200ff027b82 */ /* 0x000e640000000a00 */
[----:B-1----:R1:W5:Y:S01]  /*0110*/  LDG.E R49, desc[UR46][R2.64] ;  /* 0x0000002e02317981 */ /* 0x002362000c1e1900 */
[----:B------:R-:W-:Y:S01]  /*0120*/  HFMA2 R88, -RZ, RZ, 0, 5.9604644775390625e-08 ;  /* 0x00000001ff587431 */ /* 0x000fe200000001ff */
[----:B------:R-:W-:Y:S05]  /*0130*/  BRA `(.L_x_0) ;  /* 0x00000000000c7947 */ /* 0x000fea0003800000 */
.L_x_1:
[----:B------:R-:W1:Y:S01]  /*0140*/  LDCU UR6, c[0x0][0x880] ;  /* 0x00011000ff0677ac */ /* 0x000e620008000800 */
[----:B------:R-:W-:Y:S01]  /*0150*/  HFMA2 R88, -RZ, RZ, 0, 5.9604644775390625e-08 ;  /* 0x00000001ff587431 */ /* 0x000fe200000001ff */
[----:B-1----:R-:W-:-:S07]  /*0160*/  MOV R49, UR6 ;  /* 0x0000000600317c02 */ /* 0x002fce0008000f00 */
.L_x_0:
[----:B------:R-:W2:Y:S02]  /*0170*/  LDCU.64 UR6, c[0x0][0x8b0] ;  /* 0x00011600ff0677ac */ /* 0x000ea40008000a00 */
[----:B--2---:R-:W-:-:S04]  /*0180*/  UISETP.NE.U32.AND UP0, UPT, UR6, URZ, UPT ;  /* 0x000000ff0600728c */ /* 0x004fc8000bf05070 */
[----:B------:R-:W-:-:S09]  /*0190*/  UISETP.NE.AND.EX UP0, UPT, UR7, URZ, UPT, UP0 ;  /* 0x000000ff0700728c */ /* 0x000fd2000bf05300 */
[----:B------:R-:W-:Y:S05]  /*01a0*/  BRA.U UP0, `(.L_x_2) ;  /* 0x0000000100247547 */ /* 0x000fea000b800000 */
[----:B------:R-:W2:Y:S02]  /*01b0*/  LDCU.64 UR6, c[0x0][0x8a8] ;  /* 0x00011500ff0677ac */ /* 0x000ea40008000a00 */
[----:B--2---:R-:W-:-:S04]  /*01c0*/  UISETP.NE.U32.AND UP0, UPT, UR6, URZ, UPT ;  /* 0x000000ff0600728c */ /* 0x004fc8000bf05070 */
[----:B------:R-:W-:-:S09]  /*01d0*/  UISETP.NE.AND.EX UP0, UPT, UR7, URZ, UPT, UP0 ;  /* 0x000000ff0700728c */ /* 0x000fd2000bf05300 */
[----:B------:R-:W-:Y:S05]  /*01e0*/  BRA.U !UP0, `(.L_x_3) ;  /* 0x00000001080c7547 */ /* 0x000fea000b800000 */
[----:B-1----:R-:W1:Y:S02]  /*01f0*/  LDC.64 R2, c[0x0][0x8a8] ;  /* 0x00022a00ff027b82 */ /* 0x002e640000000a00 */
[----:B-1----:R2:W5:Y:S01]  /*0200*/  LDG.E R47, desc[UR46][R2.64] ;  /* 0x0000002e022f7981 */ /* 0x002562000c1e1900 */
[----:B------:R-:W-:Y:S05]  /*0210*/  BRA `(.L_x_2) ;  /* 0x0000000000087947 */ /* 0x000fea0003800000 */
.L_x_3:
[----:B------:R-:W2:Y:S02]  /*0220*/  LDCU UR6, c[0x0][0x8a0] ;  /* 0x00011400ff0677ac */ /* 0x000ea40008000800 */
[----:B--2---:R-:W-:Y:S02]  /*0230*/  MOV R47, UR6 ;  /* 0x00000006002f7c02 */ /* 0x004fe40008000f00 */
.L_x_2:
[----:B------:R-:W-:Y:S01]  /*0240*/  IMAD.U32 R0, RZ, RZ, UR8 ;  /* 0x00000008ff007e24 */ /* 0x000fe2000f8e00ff */
[----:B------:R-:W-:Y:S04]  /*0250*/  BSSY.RECONVERGENT B0, `(.L_x_4) ;  /* 0x000000c000007945 */ /* 0x000fe80003800200 */
[C---:B------:R-:W-:Y:S02]  /*0260*/  ISETP.NE.OR P1, PT, R0.reuse, 0x1, !P5 ;  /* 0x000000010000780c */ /* 0x040fe40006f25670 */
[----:B------:R-:W-:-:S11]  /*0270*/  ISETP.NE.OR P0, PT, R0, 0x3, !P5 ;  /* 0x000000030000780c */ /* 0x000fd60006f05670 */
[----:B------:R-:W-:Y:S05]  /*0280*/  @P1 BRA `(.L_x_5) ;  /* 0x0000000000201947 */ /* 0x000fea0003800000 */
[----:B------:R-:W3:Y:S02]  /*0290*/  LDCU.64 UR6, c[0x0][0x348] ;  /* 0x00006900ff0677ac */ /* 0x000ee40008000a00 */
[----:B---3--:R-:W-:Y:S02]  /*02a0*/  UIADD3 UR10, UP1, UPT, UR6, 0x80, URZ ;  /* 0x00000080060a7890 */ /* 0x008fe4000ff3e0ff */
[----:B------:R-:W-:Y:S02]  /*02b0*/  UIADD3 UR6, UP0, UPT, UR6, 0x180, URZ ;  /* 0x0000018006067890 */ /* 0x000fe4000ff1e0ff */
[----:B------:R-:W-:Y:S02]  /*02c0*/  UIADD3.X UR11, UPT, UPT, URZ, UR7, URZ, UP1, !UPT ;  /* 0x00000007ff0b7290 */ /* 0x000fe40008ffe4ff */
[----:B------:R-:W-:-:S07]  /*02d0*/  UIADD3.X UR7, UPT, UPT, URZ, UR7, URZ, UP0, !UPT ;  /* 0x00000007ff077290 */ /* 0x000fce00087fe4ff */
[----:B------:R3:W-:Y:S02]  /*02e0*/  UTMACCTL.PF [UR10] ;  /* 0x000000000a0079b9 */ /* 0x0007e40008040000 */
[----:B------:R3:W-:Y:S02]  /*02f0*/  UTMACCTL.PF [UR6] ;  /* 0x00000000060079b9 */ /* 0x0007e40008040000 */
[----:B---3--:R-:W-:Y:S01]  /*0300*/  NOP ;  /* 0x0000000000007918 */ /* 0x008fe20000000000 */
.L_x_5:
[----:B------:R-:W-:Y:S05]  /*0310*/  BSYNC.RECONVERGENT B0 ;  /* 0x0000000000007941 */ /* 0x000fea0003800200 */
.L_x_4:
[----:B------:R-:W-:Y:S04]  /*0320*/  BSSY.RECONVERGENT B0, `(.L_x_6) ;  /* 0x000000a000007945 */ /* 0x000fe80003800200 */
        /* <DEDUP_REMOVED lines=9> */
.L_x_7:
[----:B------:R-:W-:Y:S05]  /*03c0*/  BSYNC.RECONVERGENT B0 ;  /* 0x0000000000007941 */ /* 0x000fea0003800200 */
.L_x_6:
[----:B------:R-:W3:Y:S01]  /*03d0*/  LDCU.64 UR6, c[0x0][0x888] ;  /* 0x00011100ff0677ac */ /* 0x000ee20008000a00 */
[----:B------:R-:W-:Y:S02]  /*03e0*/  UISETP.EQ.U32.AND UP1, UPT, UR4, URZ, UPT ;  /* 0x000000ff0400728c */ /* 0x000fe4000bf22070 */
[----:B------:R-:W-:Y:S02]  /*03f0*/  UPLOP3.LUT UP2, UPT, UPT, UPT, UPT, 0x80, 0x8 ;  /* 0x000000000008789c */ /* 0x000fe40003f4f070 */
[----:B---3--:R-:W-:-:S04]  /*0400*/  UISETP.NE.U32.AND UP0, UPT, UR6, URZ, UPT ;  /* 0x000000ff0600728c */ /* 0x008fc8000bf05070 */
[----:B------:R-:W-:-:S04]  /*0410*/  UISETP.NE.AND.EX UP0, UPT, UR7, URZ, UPT, UP0 ;  /* 0x000000ff0700728c */ /* 0x000fc8000bf05300 */
[----:B------:R-:W-:-:S04]  /*0420*/  UISETP.EQ.OR.EX UP3, UPT, UR5, URZ, !UP0, UP1 ;  /* 0x000000ff0500728c */ /* 0x000fc8000c762710 */
[----:B------:R-:W-:-:S05]  /*0430*/  UP2UR UR50, UPR, URZ, 0x8 ;  /* 0x00000008ff327883 */ /* 0x000fca0008000000 */
[----:B------:R-:W-:Y:S07]  /*0440*/  BRA.U !UP3, `(.L_x_8) ;  /* 0x000000010b207547 */ /* 0x000fee000b800000 */
[----:B------:R-:W-:Y:S01]  /*0450*/  UISETP.NE.U32.AND UP2, UPT, UR4, URZ, UPT ;  /* 0x000000ff0400728c */ /* 0x000fe2000bf45070 */
[----:B-----5:R-:W-:Y:S01]  /*0460*/  FSETP.NEU.AND P0, PT, R49, RZ, PT ;  /* 0x000000ff3100720b */ /* 0x020fe20003f0d000 */
[----:B------:R-:W-:Y:S02]  /*0470*/  USEL UR4, URZ, 0xffffffff, UP0 ;  /* 0xffffffffff047887 */ /* 0x000fe40008000000 */
[----:B------:R-:W-:-:S10]  /*0480*/  UISETP.NE.AND.EX UP2, UPT, UR5, URZ, UPT, UP2 ;  /* 0x000000ff0500728c */ /* 0x000fd4000bf45320 */
[----:B------:R-:W-:Y:S01]  /*0490*/  VOTEU.ANY UP1, P0 ;  /* 0x0000000000ff7886 */ /* 0x000fe20000020100 */
[----:B------:R-:W-:-:S04]  /*04a0*/  @!UP2 USEL UR4, URZ, 0xffffffff, UP1 ;  /* 0xffffffffff04a887 */ /* 0x000fc80008800000 */
[----:B------:R-:W-:-:S04]  /*04b0*/  ULOP3.LUT UR4, UR4, 0x1, URZ, 0xc0, !UPT ;  /* 0x0000000104047892 */ /* 0x000fc8000f8ec0ff */
[----:B------:R-:W-:-:S11]  /*04c0*/  UISETP.NE.U32.AND UP2, UPT, UR4, 0x1, UPT ;  /* 0x000000010400788c */ /* 0x000fd6000bf45070 */
.L_x_8:
[----:B-12---:R-:W1:Y:S01]  /*04d0*/  SHFL.IDX PT, R2, R93, RZ, 0x1f ;  /* 0x00001fff5d027589 */ /* 0x006e6200000e0000 */
[----:B------:R-:W-:-:S04]  /*04e0*/  UISETP.NE.AND UP1, UPT, UR8, 0x2, UPT ;  /* 0x000000020800788c */ /* 0x000fc8000bf25270 */
[----:B------:R-:W-:Y:S01]  /*04f0*/  USEL UR6, URZ, 0x1, UP1 ;  /* 0x00000001ff067887 */ /* 0x000fe20008800000 */
[----:B-1----:R-:W-:-:S13]  /*0500*/  ISETP.NE.AND P0, PT, R2, RZ, PT ;  /* 0x000000ff0200720c */ /* 0x002fda0003f05270 */
[----:B------:R-:W-:Y:S05]  /*0510*/  @P0 BRA `(.L_x_9) ;  /* 0x0000000000400947 */ /* 0x000fea0003800000 */
[----:B------:R-:W1:Y:S01]  /*0520*/  S2UR UR5, SR_CgaCtaId ;  /* 0x00000000000579c3 */ /* 0x000e620000008800 */
[----:B------:R-:W-:Y:S01]  /*0530*/  UMOV UR7, 0x400 ;  /* 0x0000040000077882 */ /* 0x000fe20000000000 */
[----:B------:R-:W-:Y:S01]  /*0540*/  UMOV UR4, 0x1 ;  /* 0x0000000100047882 */ /* 0x000fe20000000000 */
[----:B------:R-:W-:Y:S01]  /*0550*/  ELECT P0, URZ, PT ;  /* 0x0000000000ff782f */ /* 0x000fe20003800000 */
[----:B------:R-:W-:-:S04]  /*0560*/  UIADD3 UR10, UPT, UPT, -UR4, 0x100000, URZ ;  /* 0x00100000040a7890 */ /* 0x000fc8000fffe1ff */
[----:B------:R-:W-:Y:S02]  /*0570*/  USHF.L.U32 UR11, UR10, 0xb, URZ ;  /* 0x0000000b0a0b7899 */ /* 0x000fe400080006ff */
[----:B------:R-:W-:Y:S02]  /*0580*/  USHF.L.U32 UR10, UR10, 0x1, URZ ;  /* 0x000000010a0a7899 */ /* 0x000fe400080006ff */
[----:B-1----:R-:W-:Y:S01]  /*0590*/  ULEA UR5, UR5, UR7, 0x18 ;  /* 0x0000000705057291 */ /* 0x002fe2000f8ec0ff */
[----:B------:R-:W1:Y:S11]  /*05a0*/  FENCE.VIEW.ASYNC.S ;  /* 0x00000000000073c6 */ /* 0x000e760000000000 */
[----:B-1----:R1:W2:Y:S01]  /*05b0*/  SYNCS.EXCH.64 URZ, [UR5], UR10 ;  /* 0x0000000a05ff75b2 */ /* 0x0022a20008000100 */
[----:B------:R1:W3:Y:S01]  /*05c0*/  SYNCS.EXCH.64 URZ, [UR5+0x18], UR10 ;  /* 0x0000180a05ff75b2 */ /* 0x0002e20008000100 */
[----:B------:R1:W4:Y:S01]  /*05d0*/  SYNCS.EXCH.64 URZ, [UR5+0x8], UR10 ;  /* 0x0000080a05ff75b2 */ /* 0x0003220008000100 */
[----:B------:R1:W1:Y:S01]  /*05e0*/  SYNCS.EXCH.64 URZ, [UR5+0x20], UR10 ;  /* 0x0000200a05ff75b2 */ /* 0x0002620008000100 */
[----:B------:R1:W1:Y:S01]  /*05f0*/  SYNCS.EXCH.64 URZ, [UR5+0x10], UR10 ;  /* 0x0000100a05ff75b2 */ /* 0x0002620008000100 */
[----:B------:R1:W1:Y:S01]  /*0600*/  SYNCS.EXCH.64 URZ, [UR5+0x28], UR10 ;  /* 0x0000280a05ff75b2 */ /* 0x0002620008000100 */
[----:B------:R-:W-:Y:S01]  /*0610*/  NOP ;  /* 0x0000000000007918 */ /* 0x000fe20000000000 */
.L_x_9:
[----:B------:R-:W2:Y:S01]  /*0620*/  SHFL.IDX PT, R2, R93, RZ, 0x1f ;  /* 0x00001fff5d027589 */ /* 0x000ea200000e0000 */
[----:B------:R-:W-:Y:S01]  /*0630*/  NOP ;  /* 0x0000000000007918 */ /* 0x000fe20000000000 */
[----:B--2---:R-:W-:-:S13]  /*0640*/  ISETP.NE.AND P0, PT, R2, 0x1, PT ;  /* 0x000000010200780c */ /* 0x004fda0003f05270 */
[----:B------:R-:W-:Y:S05]  /*0650*/  @P0 BRA `(.L_x_10) ;  /* 0x0000000000580947 */ /* 0x000fea0003800000 */
[----:B------:R-:W2:Y:S01]  /*0660*/  S2UR UR7, SR_CgaCtaId ;  /* 0x00000000000779c3 */ /* 0x000ea20000008800 */
[----:B------:R-:W-:Y:S01]  /*0670*/  UMOV UR9, 0x400 ;  /* 0x0000040000097882 */ /* 0x000fe20000000000 */
[----:B-1----:R-:W-:Y:S01]  /*0680*/  UMOV UR5, 0x20 ;  /* 0x0000002000057882 */ /* 0x002fe20000000000 */
[----:B------:R-:W-:Y:S01]  /*0690*/  UMOV UR4, 0x80 ;  /* 0x0000008000047882 */ /* 0x000fe20000000000 */
[----:B------:R-:W-:-:S04]  /*06a0*/  UIADD3 UR10, UPT, UPT, -UR5, 0x100000, URZ ;  /* 0x00100000050a7890 */ /* 0x000fc8000fffe1ff */
[----:B------:R-:W-:Y:S02]  /*06b0*/  USHF.L.U32 UR11, UR10, 0xb, URZ ;  /* 0x0000000b0a0b7899 */ /* 0x000fe400080006ff */
[----:B------:R-:W-:Y:S02]  /*06c0*/  USHF.L.U32 UR10, UR10, 0x1, URZ ;  /* 0x000000010a0a7899 */ /* 0x000fe400080006ff */
[----:B------:R-:W-:-:S04]  /*06d0*/  UIADD3 UR4, UPT, UPT, -UR4, 0x100000, URZ ;  /* 0x0010000004047890 */ /* 0x000fc8000fffe1ff */
[----:B------:R-:W-:Y:S02]  /*06e0*/  USHF.L.U32 UR5, UR4, 0xb, URZ ;  /* 0x0000000b04057899 */ /* 0x000fe400080006ff */
[----:B------:R-:W-:Y:S01]  /*06f0*/  USHF.L.U32 UR4, UR4, 0x1, URZ ;  /* 0x0000000104047899 */ /* 0x000fe200080006ff */
[----:B------:R-:W-:Y:S01]  /*0700*/  ELECT P0, URZ, PT ;  /* 0x0000000000ff782f */ /* 0x000fe20003800000 */
[----:B--2---:R-:W-:Y:S01]  /*0710*/  ULEA UR7, UR7, UR9, 0x18 ;  /* 0x0000000907077291 */ /* 0x004fe2000f8ec0ff */
[----:B------:R-:W1:Y:S11]  /*0720*/  FENCE.VIEW.ASYNC.S ;  /* 0x00000000000073c6 */ /* 0x000e760000000000 */
[----:B-1----:R2:W1:Y:S01]  /*0730*/  SYNCS.EXCH.64 URZ, [UR7+0x30], UR10 ;  /* 0x0000300a07ff75b2 */ /* 0x0024620008000100 */
[----:B------:R2:W1:Y:S01]  /*0740*/  SYNCS.EXCH.64 URZ, [UR7+0x50], UR4 ;  /* 0x0000500407ff75b2 */ /* 0x0004620008000100 */
[----:B------:R2:W1:Y:S01]  /*0750*/  SYNCS.EXCH.64 URZ, [UR7+0x38], UR10 ;  /* 0x0000380a07ff75b2 */ /* 0x0004620008000100 */
[----:B------:R2:W1:Y:S01]  /*0760*/  SYNCS.EXCH.64 URZ, [UR7+0x58], UR4 ;  /* 0x0000580407ff75b2 */ /* 0x0004620008000100 */
[----:B------:R2:W1:Y:S01]  /*0770*/  SYNCS.EXCH.64 URZ, [UR7+0x40], UR10 ;  /* 0x0000400a07ff75b2 */ /* 0x0004620008000100 */
[----:B------:R2:W1:Y:S01]  /*0780*/  SYNCS.EXCH.64 URZ, [UR7+0x60], UR4 ;  /* 0x0000600407ff75b2 */ /* 0x0004620008000100 */
[----:B------:R2:W1:Y:S01]  /*0790*/  SYNCS.EXCH.64 URZ, [UR7+0x48], UR10 ;  /* 0x0000480a07ff75b2 */ /* 0x0004620008000100 */
[----:B------:R2:W1:Y:S02]  /*07a0*/  SYNCS.EXCH.64 URZ, [UR7+0x68], UR4 ;  /* 0x0000680407ff75b2 */ /* 0x0004640008000100 */
[----:B--2---:R-:W-:Y:S01]  /*07b0*/  NOP ;  /* 0x0000000000007918 */ /* 0x004fe20000000000 */
.L_x_10:
[----:B------:R-:W2:Y:S01]  /*07c0*/  SHFL.IDX PT, R2, R93, RZ, 0x1f ;  /* 0x00001fff5d027589 */ /* 0x000ea200000e0000 */
[----:B------:R-:W-:Y:S01]  /*07d0*/  NOP ;  /* 0x0000000000007918 */ /* 0x000fe20000000000 */
[----:B--2---:R-:W-:-:S13]  /*07e0*/  ISETP.NE.AND P0, PT, R2, 0x3, PT ;  /* 0x000000030200780c */ /* 0x004fda0003f05270 */
[----:B------:R-:W-:Y:S05]  /*07f0*/  @P0 BRA `(.L_x_11) ;  /* 0x0000000000300947 */ /* 0x000fea0003800000 */
[----:B-1----:R-:W1:Y:S01]  /*0800*/  S2UR UR5, SR_CgaCtaId ;  /* 0x00000000000579c3 */ /* 0x002e620000008800 */
        /* <DEDUP_REMOVED lines=8> */
[----:B-1----:R2:W1:Y:S01]  /*0890*/  SYNCS.EXCH.64 URZ, [UR5+0x70], UR10 ;  /* 0x0000700a05ff75b2 */ /* 0x0024620008000100 */
[----:B------:R2:W1:Y:S02]  /*08a0*/  SYNCS.EXCH.64 URZ, [UR5+0x78], UR10 ;  /* 0x0000780a05ff75b2 */ /* 0x0004640008000100 */
[----:B--2---:R-:W-:Y:S01]  /*08b0*/  NOP ;  /* 0x0000000000007918 */ /* 0x004fe20000000000 */
.L_x_11:
[----:B------:R-:W2:Y:S01]  /*08c0*/  SHFL.IDX PT, R2, R93, RZ, 0x1f ;  /* 0x00001fff5d027589 */ /* 0x000ea200000e0000 */
[----:B------:R-:W-:Y:S01]  /*08d0*/  NOP ;  /* 0x0000000000007918 */ /* 0x000fe20000000000 */
[----:B--2---:R-:W-:-:S13]  /*08e0*/  ISETP.NE.AND P0, PT, R2, 0x4, PT ;  /* 0x000000040200780c */ /* 0x004fda0003f05270 */
[----:B------:R-:W-:Y:S05]  /*08f0*/  @P0 BRA `(.L_x_12) ;  /* 0x00000000004c0947 */ /* 0x000fea0003800000 */
[----:B-1----:R-:W1:Y:S01]  /*0900*/  S2UR UR5, SR_CgaCtaId ;  /* 0x00000000000579c3 */ /* 0x002e620000008800 */
[----:B------:R-:W-:Y:S01]  /*0910*/  UMOV UR9, 0x100 ;  /* 0x0000010000097882 */ /* 0x000fe20000000000 */
[----:B------:R-:W-:Y:S01]  /*0920*/  UMOV UR7, 0x400 ;  /* 0x0000040000077882 */ /* 0x000fe20000000000 */
[----:B------:R-:W-:Y:S01]  /*0930*/  USEL UR9, UR9, 0xe0, UP2 ;  /* 0x000000e009097887 */ /* 0x000fe20009000000 */
[----:B------:R-:W-:Y:S01]  /*0940*/  UMOV UR4, 0x1 ;  /* 0x0000000100047882 */ /* 0x000fe20000000000 */
[----:B------:R-:W-:Y:S01]  /*0950*/  ELECT P0, URZ, PT ;  /* 0x0000000000ff782f */ /* 0x000fe20003800000 */
[----:B------:R-:W-:-:S04]  /*0960*/  UIADD3 UR10, UPT, UPT, -UR4, 0x100000, URZ ;  /* 0x00100000040a7890 */ /* 0x000fc8000fffe1ff */
[----:B------:R-:W-:Y:S02]  /*0970*/  USHF.L.U32 UR11, UR10, 0xb, URZ ;  /* 0x0000000b0a0b7899 */ /* 0x000fe400080006ff */
[----:B------:R-:W-:Y:S02]  /*0980*/  USHF.L.U32 UR10, UR10, 0x1, URZ ;  /* 0x000000010a0a7899 */ /* 0x000fe400080006ff */
[----:B------:R-:W-:-:S04]  /*0990*/  UIADD3 UR12, UPT, UPT, -UR9, 0x100000, URZ ;  /* 0x00100000090c7890 */ /* 0x000fc8000fffe1ff */
[----:B------:R-:W-:Y:S02]  /*09a0*/  USHF.L.U32 UR13, UR12, 0xb, URZ ;  /* 0x0000000b0c0d7899 */ /* 0x000fe400080006ff */
[----:B------:R-:W-:Y:S02]  /*09b0*/  USHF.L.U32 UR12, UR12, 0x1, URZ ;  /* 0x000000010c0c7899 */ /* 0x000fe400080006ff */
[----:B-1----:R-:W-:Y:S01]  /*09c0*/  ULEA UR5, UR5, UR7, 0x18 ;  /* 0x0000000705057291 */ /* 0x002fe2000f8ec0ff */
[----:B------:R-:W1:Y:S11]  /*09d0*/  FENCE.VIEW.ASYNC.S ;  /* 0x00000000000073c6 */ /* 0x000e760000000000 */
[----:B-1----:R2:W1:Y:S01]  /*09e0*/  SYNCS.EXCH.64 URZ, [UR5+0x80], UR10 ;  /* 0x0000800a05ff75b2 */ /* 0x0024620008000100 */
[----:B------:R2:W1:Y:S01]  /*09f0*/  SYNCS.EXCH.64 URZ, [UR5+0x90], UR12 ;  /* 0x0000900c05ff75b2 */ /* 0x0004620008000100 */
[----:B------:R2:W1:Y:S01]  /*0a00*/  SYNCS.EXCH.64 URZ, [UR5+0x88], UR10 ;  /* 0x0000880a05ff75b2 */ /* 0x0004620008000100 */
[----:B------:R2:W1:Y:S02]  /*0a10*/  SYNCS.EXCH.64 URZ, [UR5+0x98], UR12 ;  /* 0x0000980c05ff75b2 */ /* 0x0004640008000100 */
[----:B--2---:R-:W-:Y:S01]  /*0a20*/  NOP ;  /* 0x0000000000007918 */ /* 0x004fe20000000000 */
.L_x_12:
        /* <DEDUP_REMOVED lines=26> */
.L_x_13:
        /* <DEDUP_REMOVED lines=18> */
.L_x_14:
[----:B-1----:R-:W1:Y:S01]  /*0cf0*/  S2UR UR5, SR_CTAID.X ;  /* 0x00000000000579c3 */ /* 0x002e620000002500 */
[----:B------:R-:W-:-:S05]  /*0d00*/  CS2R.32 R87, SR_CgaSize ;  /* 0x0000000000577805 */ /* 0x000fca0000008a00 */
[----:B------:R-:W-:-:S05]  /*0d10*/  IMAD R87, R87, -0xa0, RZ ;  /* 0xffffff6057577824 */ /* 0x000fca00078e02ff */
[----:B------:R-:W-:-:S14]  /*0d20*/  R2UR UR9, R87 ;  /* 0x00000000570972ca */ /* 0x000fdc00000e0000 */
[----:B------:R-:W2:Y:S01]  /*0d30*/  LDCU UR9, c[0x0][UR9+0x2b0] ;  /* 0x00005600090977ac */ /* 0x000ea20008000800 */
[----:B------:R-:W-:Y:S01]  /*0d40*/  NOP ;  /* 0x0000000000007918 */ /* 0x000fe20000000000 */
[----:B------:R-:W-:-:S05]  /*0d50*/  CS2R.32 R87, SR_CgaSize ;  /* 0x0000000000577805 */ /* 0x000fca0000008a00 */
[----:B------:R-:W-:-:S05]  /*0d60*/  IMAD R87, R87, -0xa0, RZ ;  /* 0xffffff6057577824 */ /* 0x000fca00078e02ff */
[----:B------:R-:W-:-:S14]  /*0d70*/  R2UR UR7, R87 ;  /* 0x00000000570772ca */ /* 0x000fdc00000e0000 */
[----:B------:R-:W3:Y:S01]  /*0d80*/  LDCU UR7, c[0x0][UR7+0x2b4] ;  /* 0x00005680070777ac */ /* 0x000ee20008000800 */
[----:B------:R-:W4:Y:S08]  /*0d90*/  S2UR UR4, SR_CTAID.Y ;  /* 0x00000000000479c3 */ /* 0x000f300000002600 */
[----:B------:R-:W3:Y:S01]  /*0da0*/  LDC R10, c[0x0][0xb24] ;  /* 0x0002c900ff0a7b82 */ /* 0x000ee20000000800 */
[----:B-1----:R-:W-:-:S02]  /*0db0*/  I2FP.F32.U32 R87, UR5 ;  /* 0x0000000500577c45 */ /* 0x002fc40008201000 */
[----:B------:R-:W-:-:S05]  /*0dc0*/  CS2R.32 R3, SR_CgaSize ;  /* 0x0000000000037805 */ /* 0x000fca0000008a00 */
[----:B------:R-:W-:-:S06]  /*0dd0*/  IMAD R3, R3, -0xa0, RZ ;  /* 0xffffff6003037824 */ /* 0x000fcc00078e02ff */
[----:B------:R-:W1:Y:S01]  /*0de0*/  LDC R3, c[0x0][R3+0x2a0] ;  /* 0x0000a80003037b82 */ /* 0x000e620000000800 */
[----:B------:R-:W-:Y:S01]  /*0df0*/  MOV R15, UR5 ;  /* 0x00000005000f7c02 */ /* 0x000fe20008000f00 */
[----:B--2---:R-:W-:Y:S01]  /*0e00*/  FMUL R87, R87, UR9 ;  /* 0x0000000957577c20 */ /* 0x004fe20008400000 */
[----:B----4-:R-:W-:Y:S02]  /*0e10*/  I2FP.F32.U32 R86, UR4 ;  /* 0x0000000400567c45 */ /* 0x010fe40008201000 */
[----:B------:R-:W-:-:S05]  /*0e20*/  CS2R.32 R2, SR_CgaSize ;  /* 0x0000000000027805 */ /* 0x000fca0000008a00 */
[----:B------:R-:W-:-:S06]  /*0e30*/  IMAD R2, R2, -0xa0, RZ ;  /* 0xffffff6002027824 */ /* 0x000fcc00078e02ff */
[----:B------:R-:W2:Y:S01]  /*0e40*/  LDC R2, c[0x0][R2+0x2a4] ;  /* 0x0000a90002027b82 */ /* 0x000ea20000000800 */
[----:B------:R-:W-:Y:S01]  /*0e50*/  MOV R14, UR4 ;  /* 0x00000004000e7c02 */ /* 0x000fe20008000f00 */
[----:B------:R-:W4:Y:S01]  /*0e60*/  F2I.U32.TRUNC.NTZ R87, R87 ;  /* 0x0000005700577305 */ /* 0x000f22000020f000 */
[----:B---3--:R-:W-:-:S05]  /*0e70*/  FMUL R86, R86, UR7 ;  /* 0x0000000756567c20 */ /* 0x008fca0008400000 */
[----:B------:R-:W-:Y:S01]  /*0e80*/  BAR.SYNC.DEFER_BLOCKING 0x0 ;  /* 0x0000000000007b1d */ /* 0x000fe20000010000 */
[----:B------:R-:W-:-:S05]  /*0e90*/  ISETP.GE.AND P0, PT, R10, 0x1, PT ;  /* 0x000000010a00780c */ /* 0x000fca0003f06270 */
[----:B------:R-:W3:Y:S02]  /*0ea0*/  F2I.U32.TRUNC.NTZ R86, R86 ;  /* 0x0000005600567305 */ /* 0x000ee4000020f000 */
[----:B------:R-:W2:Y:S01]  /*0eb0*/  S2UR UR36, SR_CTAID.Z ;  /* 0x00000000002479c3 */ /* 0x000ea20000002700 */
[----:B----4-:R-:W-:-:S05]  /*0ec0*/  IADD3 R87, PT, PT, -R87, RZ, RZ ;  /* 0x000000ff57577210 */ /* 0x010fca0007ffe1ff */
[----:B-1----:R-:W-:Y:S01]  /*0ed0*/  IMAD R87, R3, R87, UR5 ;  /* 0x0000000503577e24 */ /* 0x002fe2000f8e0257 */
[----:B---3--:R-:W-:-:S05]  /*0ee0*/  IADD3 R86, PT, PT, -R86, RZ, RZ ;  /* 0x000000ff56567210 */ /* 0x008fca0007ffe1ff */
[----:B--2---:R-:W-:Y:S01]  /*0ef0*/  IMAD R86, R2, R86, UR4 ;  /* 0x0000000402567e24 */ /* 0x004fe2000f8e0256 */
[----:B------:R-:W-:Y:S06]  /*0f00*/  @!P0 BRA `(.L_x_15) ;  /* 0x0000000000b88947 */ /* 0x000fec0003800000 */
[----:B------:R-:W1:Y:S01]  /*0f10*/  LDC.64 R4, c[0x0][0xb18] ;  /* 0x0002c600ff047b82 */ /* 0x000e620000000a00 */
[----:B------:R-:W-:-:S07]  /*0f20*/  ISETP.NE.AND P0, PT, R10, 0x1, PT ;  /* 0x000000010a00780c */ /* 0x000fce0003f05270 */
[----:B------:R-:W2:Y:S08]  /*0f30*/  LDC R9, c[0x0][0xb0c] ;  /* 0x0002c300ff097b82 */ /* 0x000eb00000000800 */
[----:B------:R-:W3:Y:S08]  /*0f40*/  LDC R12, c[0x0][0x370] ;  /* 0x0000dc00ff0c7b82 */ /* 0x000ef00000000800 */
[----:B------:R-:W4:Y:S01]  /*0f50*/  LDC R11, c[0x0][0x374] ;  /* 0x0000dd00ff0b7b82 */ /* 0x000f220000000800 */
[----:B-1----:R-:W-:-:S07]  /*0f60*/  ISETP.NE.AND P1, PT, R4, 0x1, PT ;  /* 0x000000010400780c */ /* 0x002fce0003f25270 */
[----:B------:R-:W3:Y:S01]  /*0f70*/  LDC.64 R6, c[0x0][0xb10] ;  /* 0x0002c400ff067b82 */ /* 0x000ee20000000a00 */
[----:B--2---:R-:W-:-:S07]  /*0f80*/  ISETP.NE.AND P2, PT, R9, 0x1, PT ;  /* 0x000000010900780c */ /* 0x004fce0003f45270 */
[----:B------:R-:W1:Y:S08]  /*0f90*/  LDC R8, c[0x0][0xb20] ;  /* 0x0002c800ff087b82 */ /* 0x000e700000000800 */
[----:B------:R-:W2:Y:S01]  /*0fa0*/  LDC.64 R2, c[0x0][0xb28] ;  /* 0x0002ca00ff027b82 */ /* 0x000ea20000000a00 */
[----:B----4-:R-:W-:-:S04]  /*0fb0*/  IMAD.HI.U32 R13, R11, R5, RZ ;  /* 0x000000050b0d7227 */ /* 0x010fc800078e00ff */
[----:B------:R-:W-:-:S04]  /*0fc0*/  IMAD.HI.U32 R5, R14, R5, RZ ;  /* 0x000000050e057227 */ /* 0x000fc800078e00ff */
[----:B---3--:R-:W-:-:S05]  /*0fd0*/  IMAD.HI.U32 R16, R12, R6, RZ ;  /* 0x000000060c107227 */ /* 0x008fca00078e00ff */
[-C--:B------:R-:W-:Y:S01]  /*0fe0*/  @P2 SHF.R.U32.HI R12, RZ, R7.reuse, R16 ;  /* 0x00000007ff0c2219 */ /* 0x080fe20000011610 */
[----:B------:R-:W-:Y:S01]  /*0ff0*/  IMAD.HI.U32 R16, R15, R6, RZ ;  /* 0x000000060f107227 */ /* 0x000fe200078e00ff */
[-C--:B-1----:R-:W-:Y:S02]  /*1000*/  @P1 SHF.R.U32.HI R11, RZ, R8.reuse, R13 ;  /* 0x00000008ff0b1219 */ /* 0x082fe4000001160d */
[----:B------:R-:W-:Y:S02]  /*1010*/  SHF.R.U32.HI R5, RZ, R8, R5 ;  /* 0x00000008ff057219 */ /* 0x000fe40000011605 */
[----:B------:R-:W-:Y:S02]  /*1020*/  SHF.R.U32.HI R16, RZ, R7, R16 ;  /* 0x00000007ff107219 */ /* 0x000fe40000011610 */
[----:B------:R-:W-:Y:S01]  /*1030*/  SEL R5, R14, R5, !P1 ;  /* 0x000000050e057207 */ /* 0x000fe20004800000 */
[----:B--2---:R-:W-:Y:S01]  /*1040*/  IMAD.HI.U32 R13, R11, R2, RZ ;  /* 0x000000020b0d7227 */ /* 0x004fe200078e00ff */
[----:B------:R-:W-:-:S03]  /*1050*/  SEL R16, R15, R16, !P2 ;  /* 0x000000100f107207 */ /* 0x000fc60005000000 */
[----:B------:R-:W-:Y:S01]  /*1060*/  IMAD.HI.U32 R6, R12, R2, RZ ;  /* 0x000000020c067227 */ /* 0x000fe200078e00ff */
[----:B------:R-:W-:-:S04]  /*1070*/  @P0 SHF.R.U32.HI R11, RZ, R3, R13 ;  /* 0x00000003ff0b0219 */ /* 0x000fc8000001160d */
[----:B------:R-:W-:Y:S01]  /*1080*/  @P0 SHF.R.U32.HI R12, RZ, R3, R6 ;  /* 0x00000003ff0c0219 */ /* 0x000fe20000011606 */
[----:B------:R-:W-:-:S04]  /*1090*/  IMAD R11, R11, R10, RZ ;  /* 0x0000000a0b0b7224 */ /* 0x000fc800078e02ff */
[----:B------:R-:W-:Y:S01]  /*10a0*/  IMAD R6, R12, R10, RZ ;  /* 0x0000000a0c067224 */ /* 0x000fe200078e02ff */
[----:B------:R-:W-:-:S04]  /*10b0*/  ISETP.GE.AND P1, PT, R5, R11, PT ;  /* 0x0000000b0500720c */ /* 0x000fc80003f26270 */
[----:B------:R-:W-:Y:S01]  /*10c0*/  ISETP.GE.OR P1, PT, R16, R6, P1 ;  /* 0x000000061000720c */ /* 0x000fe20000f26670 */
[----:B------:R-:W-:-:S05]  /*10d0*/  IMAD.HI.U32 R6, R5, R2, RZ ;  /* 0x0000000205067227 */ /* 0x000fca00078e00ff */
[----:B------:R-:W-:-:S04]  /*10e0*/  SHF.R.U32.HI R6, RZ, R3, R6 ;  /* 0x00000003ff067219 */ /* 0x000fc80000011606 */
[----:B------:R-:W-:-:S03]  /*10f0*/  SEL R6, R5, R6, !P0 ;  /* 0x0000000605067207 */ /* 0x000fc60004000000 */
[----:B------:R-:W-:Y:S01]  /*1100*/  @!P1 IMAD.HI.U32 R7, R16, R2, RZ ;  /* 0x0000000210079227 */ /* 0x000fe200078e00ff */
[----:B------:R-:W-:-:S04]  /*1110*/  IADD3 R2, PT, PT, -R6, RZ, RZ ;  /* 0x000000ff06027210 */ /* 0x000fc80007ffe1ff */
[----:B------:R-:W-:Y:S01]  /*1120*/  @!P1 SHF.R.U32.HI R3, RZ, R3, R7 ;  /* 0x00000003ff039219 */ /* 0x000fe20000011607 */
[----:B------:R-:W-:Y:S01]  /*1130*/  IMAD R2, R10, R2, R5 ;  /* 0x000000020a027224 */ /* 0x000fe200078e0205 */
[----:B------:R-:W-:Y:S02]  /*1140*/  IADD3 R7, PT, PT, -R5, RZ, RZ ;  /* 0x000000ff05077210 */ /* 0x000fe40007ffe1ff */
[----:B------:R-:W-:-:S03]  /*1150*/  @!P1 SEL R3, R16, R3, !P0 ;  /* 0x0000000310039207 */ /* 0x000fc60004000000 */
[----:B------:R-:W-:Y:S02]  /*1160*/  IMAD R7, R4, R7, R14 ;  /* 0x0000000704077224 */ /* 0x000fe400078e020e */
[--C-:B------:R-:W-:Y:S02]  /*1170*/  @!P1 IMAD.IADD R6, R6, 0x1, -R3.reuse ;  /* 0x0000000106069824 */ /* 0x100fe400078e0a03 */
[----:B------:R-:W-:Y:S01]  /*1180*/  @!P1 IMAD R3, R2, R12, R3 ;  /* 0x0000000c02039224 */ /* 0x000fe200078e0203 */
[----:B------:R-:W-:Y:S01]  /*1190*/  IADD3 R2, PT, PT, -R16, RZ, RZ ;  /* 0x000000ff10027210 */ /* 0x000fe20007ffe1ff */
[----:B------:R-:W-:Y:S02]  /*11a0*/  @!P1 IMAD R5, R6, R10, R16 ;  /* 0x0000000a06059224 */ /* 0x000fe400078e0210 */
[----:B------:R-:W-:Y:S02]  /*11b0*/  @!P1 IMAD.MOV.U32 R16, RZ, RZ, R3 ;  /* 0x000000ffff109224 */ /* 0x000fe400078e0003 */
[----:B------:R-:W-:-:S02]  /*11c0*/  IMAD R2, R9, R2, R15 ;  /* 0x0000000209027224 */ /* 0x000fc400078e020f */
[----:B------:R-:W-:Y:S02]  /*11d0*/  IMAD R14, R5, R4, R7 ;  /* 0x00000004050e7224 */ /* 0x000fe400078e0207 */
[----:B------:R-:W-:Y:S02]  /*11e0*/  IMAD R15, R16, R9, R2 ;  /* 0x00000009100f7224 */ /* 0x000fe400078e0202 */
.L_x_15:
[----:B------:R-:W1:Y:S01]  /*11f0*/  LDCU UR4, c[0x0][0xb30] ;  /* 0x00016600ff0477ac */ /* 0x000e620008000800 */
[----:B------:R-:W2:Y:S08]  /*1200*/  S2UR UR37, SR_CgaCtaId ;  /* 0x00000000002579c3 */ /* 0x000eb00000008800 */
[----:B------:R-:W3:Y:S01]  /*1210*/  LDC R40, c[0x0][0xb24] ;  /* 0x0002c900ff287b82 */ /* 0x000ee20000000800 */
[----:B-1----:R-:W-:-:S09]  /*1220*/  UISETP.NE.AND UP1, UPT, UR4, 0x1, UPT ;  /* 0x000000010400788c */ /* 0x002fd2000bf25270 */
[----:B--2---:R-:W-:Y:S05]  /*1230*/  BRA.U UP1, `(.L_x_16) ;  /* 0x0000000101407547 */ /* 0x004fea000b800000 */
[----:B------:R-:W1:Y:S08]  /*1240*/  LDC.64 R4, c[0x0][0xb10] ;  /* 0x0002c400ff047b82 */ /* 0x000e700000000a00 */
[----:B------:R-:W2:Y:S08]  /*1250*/  LDC.64 R2, c[0x0][0xb18] ;  /* 0x0002c600ff027b82 */ /* 0x000eb00000000a00 */
[----:B------:R-:W4:Y:S08]  /*1260*/  LDC R6, c[0x0][0xb20] ;  /* 0x0002c800ff067b82 */ /* 0x000f300000000800 */
[----:B------:R-:W3:Y:S01]  /*1270*/  LDC R7, c[0x0][0xb0c] ;  /* 0x0002c300ff077b82 */ /* 0x000ee20000000800 */
[----:B-1----:R-:W-:-:S05]  /*1280*/  IMAD.HI.U32 R4, R15, R4, RZ ;  /* 0x000000040f047227 */ /* 0x002fca00078e00ff */
[----:B------:R-:W-:Y:S01]  /*1290*/  SHF.R.U32.HI R4, RZ, R5, R4 ;  /* 0x00000005ff047219 */ /* 0x000fe20000011604 */
[----:B--2---:R-:W-:Y:S01]  /*12a0*/  IMAD.HI.U32 R3, R14, R3, RZ ;  /* 0x000000030e037227 */ /* 0x004fe200078e00ff */
[----:B------:R-:W-:-:S04]  /*12b0*/  ISETP.NE.AND P0, PT, R2, 0x1, PT ;  /* 0x000000010200780c */ /* 0x000fc80003f05270 */
[----:B----4-:R-:W-:-:S04]  /*12c0*/  SHF.R.U32.HI R3, RZ, R6, R3 ;  /* 0x00000006ff037219 */ /* 0x010fc80000011603 */
[----:B------:R-:W-:Y:S02]  /*12d0*/  SEL R3, R14, R3, !P0 ;  /* 0x000000030e037207 */ /* 0x000fe40004000000 */
[----:B---3--:R-:W-:-:S04]  /*12e0*/  ISETP.NE.AND P1, PT, R7, 0x1, PT ;  /* 0x000000010700780c */ /* 0x008fc80003f25270 */
[----:B------:R-:W-:-:S05]  /*12f0*/  SEL R4, R15, R4, !P1 ;  /* 0x000000040f047207 */ /* 0x000fca0004800000 */
[----:B------:R-:W-:Y:S02]  /*1300*/  IMAD.IADD R5, R3, 0x1, -R4 ;  /* 0x0000000103057824 */ /* 0x000fe400078e0a04 */
[----:B------:R-:W-:Y:S02]  /*1310*/  IMAD.IADD R3, R4, 0x1, -R3 ;  /* 0x0000000104037824 */ /* 0x000fe400078e0a03 */
[----:B------:R-:W-:Y:S02]  /*1320*/  IMAD R15, R5, R7, R15 ;  /* 0x00000007050f7224 */ /* 0x000fe400078e020f */
[----:B------:R-:W-:-:S07]  /*1330*/  IMAD R14, R3, R2, R14 ;  /* 0x00000002030e7224 */ /* 0x000fce00078e020e */
.L_x_16:
[----:B------:R-:W-:Y:S01]  /*1340*/  BAR.SYNC.DEFER_BLOCKING 0x0 ;  /* 0x0000000000007b1d */ /* 0x000fe20000010000 */
[----:B------:R-:W-:Y:S01]  /*1350*/  UISETP.NE.AND UP1, UPT, UR8, 0x2, UPT ;  /* 0x000000020800788c */ /* 0x000fe2000bf25270 */
[----:B------:R-:W-:Y:S02]  /*1360*/  ISETP.NE.OR P5, PT, R0, 0x2, !P5 ;  /* 0x000000020000780c */ /* 0x000fe40006fa5670 */
[----:B------:R-:W-:-:S06]  /*1370*/  LOP3.LUT R2, R101, 0x1f, RZ, 0xc0, !PT ;  /* 0x0000001f65027812 */ /* 0x000fcc00078ec0ff */
[----:B------:R-:W-:Y:S05]  /*1380*/  BRA.U UP1, `(.L_x_17) ;  /* 0x0000001101387547 */ /* 0x000fea000b800000 */
[----:B------:R-:W1:Y:S01]  /*1390*/  LDCU UR13, c[0x0][0x38c] ;  /* 0x00007180ff0d77ac */ /* 0x000e620008000800 */
[----:B------:R-:W2:Y:S01]  /*13a0*/  LDC R8, c[0x0][0x370] ;  /* 0x0000dc00ff087b82 */ /* 0x000ea20000000800 */
[----:B------:R-:W-:Y:S01]  /*13b0*/  PLOP3.LUT P1, PT, PT, PT, UP2, 0x80, 0x8 ;  /* 0x000000000008781c */ /* 0x000fe20003f2f028 */
[----:B------:R-:W-:Y:S01]  /*13c0*/  IMAD.MOV.U32 R17, RZ, RZ, 0x1 ;  /* 0x00000001ff117424 */ /* 0x000fe200078e00ff */
[----:B------:R-:W-:Y:S01]  /*13d0*/  ISETP.EQ.OR P4, PT, R2, RZ, P5 ;  /* 0x000000ff0200720c */ /* 0x000fe20002f82670 */
[----:B------:R-:W-:Y:S01]  /*13e0*/  IMAD.MOV.U32 R16, RZ, RZ, RZ ;  /* 0x000000ffff107224 */ /* 0x000fe200078e00ff */
[----:B------:R-:W-:Y:S02]  /*13f0*/  PLOP3.LUT P1, PT, P1, PT, PT, 0x8, 0x80 ;  /* 0x000000000080781c */ /* 0x000fe40000f2e170 */
[----:B------:R-:W-:Y:S01]  /*1400*/  CS2R R12, SRZ ;  /* 0x00000000000c7805 */ /* 0x000fe2000001ff00 */
[----:B------:R-:W-:Y:S01]  /*1410*/  IMAD.MOV.U32 R11, RZ, RZ, 0x1 ;  /* 0x00000001ff0b7424 */ /* 0x000fe200078e00ff */
[----:B------:R-:W4:Y:S01]  /*1420*/  LDC R0, c[0x0][0x374] ;  /* 0x0000dd00ff007b82 */ /* 0x000f220000000800 */
[----:B------:R-:W2:Y:S01]  /*1430*/  LDCU.64 UR22, c[0x0][0x348] ;  /* 0x00006900ff1677ac */ /* 0x000ea20008000a00 */
[----:B------:R-:W-:Y:S01]  /*1440*/  UMOV UR6, URZ ;  /* 0x000000ff00067c82 */ /* 0x000fe20008000000 */
[----:B-1----:R-:W-:-:S04]  /*1450*/  UIADD3 UR5, UPT, UPT, UR13, 0x3f, URZ ;  /* 0x0000003f0d057890 */ /* 0x002fc8000fffe0ff */
[----:B------:R-:W-:-:S04]  /*1460*/  USHF.R.S32.HI UR4, URZ, 0x1f, UR5 ;  /* 0x0000001fff047899 */ /* 0x000fc80008011405 */
[----:B------:R-:W-:-:S04]  /*1470*/  ULEA.HI UR4, UR4, UR5, URZ, 0x6 ;  /* 0x0000000504047291 */ /* 0x000fc8000f8f30ff */
[----:B------:R-:W-:Y:S02]  /*1480*/  USHF.R.S32.HI UR15, URZ, 0x6, UR4 ;  /* 0x00000006ff0f7899 */ /* 0x000fe40008011404 */
[----:B------:R-:W-:Y:S02]  /*1490*/  UIADD3 UR4, UPT, UPT, UR13, -0x1, URZ ;  /* 0xffffffff0d047890 */ /* 0x000fe4000fffe0ff */
[----:B------:R-:W-:Y:S02]  /*14a0*/  UISETP.LT.U32.AND UP0, UPT, UR15, 0x3, UPT ;  /* 0x000000030f00788c */ /* 0x000fe4000bf01070 */
[----:B------:R-:W-:Y:S02]  /*14b0*/  UISETP.GE.U32.AND UP1, UPT, UR4, -0x7f, UPT ;  /* 0xffffff810400788c */ /* 0x000fe4000bf26070 */
[----:B------:R-:W-:Y:S02]  /*14c0*/  USEL UR14, UR15, 0x3, UP0 ;  /* 0x000000030f0e7887 */ /* 0x000fe40008000000 */
[----:B------:R-:W-:-:S02]  /*14d0*/  UIADD3 UR13, UPT, UPT, UR13, 0x7e, URZ ;  /* 0x0000007e0d0d7890 */ /* 0x000fc4000fffe0ff */
[----:B------:R-:W-:Y:S02]  /*14e0*/  UIADD3 UR5, UPT, UPT, UR14, -0x1, URZ ;  /* 0xffffffff0e057890 */ /* 0x000fe4000fffe0ff */
[----:B------:R-:W-:-:S03]  /*14f0*/  UIADD3 UR7, UPT, UPT, UR15, -UR14, URZ ;  /* 0x8000000e0f077290 */ /* 0x000fc6000fffe0ff */
[----:B------:R-:W-:-:S04]  /*1500*/  @UP1 UIADD3 UR5, UPT, UPT, UR14, URZ, URZ ;  /* 0x000000ff0e051290 */ /* 0x000fc8000fffe0ff */
[----:B--2---:R-:W-:-:S12]  /*1510*/  UIADD3 UR5, UPT, UPT, UR5, 0x1, URZ ;  /* 0x0000000105057890 */ /* 0x004fd8000fffe0ff */
.L_x_35:
[----:B------:R-:W-:Y:S01]  /*1520*/  UISETP.NE.AND UP0, UPT, UR37, URZ, UPT ;  /* 0x000000ff2500728c */ /* 0x000fe2000bf05270 */
[----:B------:R-:W1:Y:S08]  /*1530*/  S2UR UR37, SR_CgaCtaId ;  /* 0x00000000002579c3 */ /* 0x000e700000008800 */
[----:B------:R-:W-:Y:S05]  /*1540*/  BRA.U UP0, `(.L_x_18) ;  /* 0x0000000100347547 */ /* 0x000fea000b800000 */
[----:B------:R-:W2:Y:S01]  /*1550*/  S2R R2, SR_CgaCtaId ;  /* 0x0000000000027919 */ /* 0x000ea20000008800 */
[----:B------:R-:W-:-:S04]  /*1560*/  MOV R3, 0x400 ;  /* 0x0000040000037802 */ /* 0x000fc80000000f00 */
[----:B--2---:R-:W-:Y:S02]  /*1570*/  LEA R2, R2, R3, 0x18 ;  /* 0x0000000302027211 */ /* 0x004fe400078ec0ff */
[----:B------:R-:W-:-:S03]  /*1580*/  SHF.L.U32 R3, R11, 0x1f, RZ ;  /* 0x0000001f0b037819 */ /* 0x000fc600000006ff */
[----:B------:R-:W-:-:S04]  /*1590*/  IMAD R2, R12, 0x8, R2 ;  /* 0x000000080c027824 */ /* 0x000fc800078e0202 */
[----:B------:R-:W2:Y:S02]  /*15a0*/  SYNCS.PHASECHK.TRANS64.TRYWAIT P0, [R2+URZ+0xf0], R3 ;  /* 0x0000f003020075a7 */ /* 0x000ea400080011ff */
[----:B--2---:R-:W-:Y:S05]  /*15b0*/  @!P0 BRA `(.L_x_19) ;  /* 0x0000007400fc8947 */ /* 0x004fea0003800000 */
.L_x_130:
[----:B------:R-:W-:Y:S01]  /*15c0*/  VIADD R12, R12, 0x1 ;  /* 0x000000010c0c7836 */ /* 0x000fe20000000000 */
[----:B------:R2:W-:Y:S04]  /*15d0*/  SYNCS.ARRIVE.TRANS64.A1T0 RZ, [R2+URZ+0xe0], RZ ;  /* 0x0000e0ff02ff79a7 */ /* 0x0005e800081000ff */
[----:B------:R-:W-:-:S04]  /*15e0*/  ISETP.NE.AND P0, PT, R12, 0x2, PT ;  /* 0x000000020c00780c */ /* 0x000fc80003f05270 */
[----:B------:R-:W-:Y:S02]  /*15f0*/  SEL R12, R12, RZ, P0 ;  /* 0x000000ff0c0c7207 */ /* 0x000fe40000000000 */
[----:B--2---:R-:W-:-:S04]  /*1600*/  SEL R2, RZ, 0x1, P0 ;  /* 0x00000001ff027807 */ /* 0x004fc80000000000 */
[----:B------:R-:W-:-:S07]  /*1610*/  LOP3.LUT R11, R11, R2, RZ, 0x3c, !PT ;  /* 0x000000020b0b7212 */ /* 0x000fce00078e3cff */
.L_x_18:
[----:B------:R-:W-:Y:S01]  /*1620*/  UMOV UR4, 0x400 ;  /* 0x0000040000047882 */ /* 0x000fe20000000000 */
[----:B------:R-:W-:Y:S01]  /*1630*/  SHF.L.U32 R2, R17, 0x1f, RZ ;  /* 0x0000001f11027819 */ /* 0x000fe200000006ff */
[----:B-1----:R-:W-:Y:S01]  /*1640*/  ULEA UR4, UR37, UR4, 0x18 ;  /* 0x0000000425047291 */ /* 0x002fe2000f8ec0ff */
[----:B------:R-:W-:Y:S01]  /*1650*/  R2UR UR35, R15 ;  /* 0x000000000f2372ca */ /* 0x000fe200000e0000 */
[----:B------:R-:W-:Y:S01]  /*1660*/  UISETP.GE.U32.AND UP0, UPT, UR13, 0x7f, UPT ;  /* 0x0000007f0d00788c */ /* 0x000fe2000bf06070 */
[----:B------:R-:W-:Y:S01]  /*1670*/  R2UR UR11, R14 ;  /* 0x000000000e0b72ca */ /* 0x000fe200000e0000 */
[----:B------:R-:W-:Y:S01]  /*1680*/  ULEA UR8, UR6, UR4, 0x3 ;  /* 0x0000000406087291 */ /* 0x000fe2000f8e18ff */
[----:B------:R-:W-:-:S08]  /*1690*/  UMOV UR24, URZ ;  /* 0x000000ff00187c82 */ /* 0x000fd00008000000 */
[----:B------:R1:W2:Y:S01]  /*16a0*/  SYNCS.PHASECHK.TRANS64.TRYWAIT P0, [UR8+0x18], R2 ;  /* 0x00001802ff0075a7 */ /* 0x0002a20008001108 */
[----:B------:R-:W-:Y:S02]  /*16b0*/  USHF.L.U32 UR35, UR35, 0x6, URZ ;  /* 0x0000000623237899 */ /* 0x000fe400080006ff */
[----:B------:R-:W-:Y:S01]  /*16c0*/  USHF.L.U32 UR11, UR11, 0x8, URZ ;  /* 0x000000080b0b7899 */ /* 0x000fe200080006ff */
[----:B------:R-:W-:Y:S11]  /*16d0*/  BRA.U !UP0, `(.L_x_20) ;  /* 0x0000000108a87547 */ /* 0x000ff6000b800000 */
[----:B------:R-:W-:Y:S01]  /*16e0*/  UMOV UR16, URZ ;  /* 0x000000ff00107c82 */ /* 0x000fe20008000000 */
[----:B------:R-:W-:-:S05]  /*16f0*/  UMOV UR17, UR6 ;  /* 0x0000000600117c82 */ /* 0x000fca0008000000 */
.L_x_25:
[----:B-1----:R-:W-:Y:S01]  /*1700*/  ULEA UR33, UR17, UR4, 0x3 ;  /* 0x0000000411217291 */ /* 0x002fe2000f8e18ff */
[----:B--2---:R-:W-:Y:S01]  /*1710*/  @!P5 MOV R3, 0xa000 ;  /* 0x0000a0000003d802 */ /* 0x004fe20000000f00 */
[----:B--2---:R-:W-:Y:S10]  /*1720*/  @P0 BRA `(.L_x_21) ;  /* 0x00000000000c0947 */ /* 0x004ff40003800000 */
[----:B------:R-:W-:-:S04]  /*1730*/  SHF.L.U32 R4, R17, 0x1f, RZ ;  /* 0x0000001f11047819 */ /* 0x000fc800000006ff */
[----:B------:R-:W2:Y:S02]  /*1740*/  SYNCS.PHASECHK.TRANS64.TRYWAIT P0, [UR33+0x18], R4 ;  /* 0x00001804ff0075a7 */ /* 0x000ea40008001121 */
[----:B--2---:R-:W-:Y:S05]  /*1750*/  @!P0 BRA `(.L_x_22) ;  /* 0x0000007400a88947 */ /* 0x004fea0003800000 */
.L_x_21:
[----:B------:R2:W-:Y:S01]  /*1760*/  @!P5 SYNCS.ARRIVE.TRANS64 RZ, [UR33], R3 ;  /* 0x00000003ffffd9a7 */ /* 0x0005e20008000021 */
[----:B------:R-:W-:Y:S04]  /*1770*/  BSSY.RECONVERGENT B0, `(.L_x_23) ;  /* 0x0000003000007945 */ /* 0x000fe80003800200 */
[----:B------:R-:W-:Y:S05]  /*1780*/  @P4 BRA `(.L_x_24) ;  /* 0x0000000000044947 */ /* 0x000fea0003800000 */
[----:B------:R-:W-:Y:S05]  /*1790*/  BPT.TRAP 0x1 ;  /* 0x000000040000795c */ /* 0x000fea0000300000 */
.L_x_24:
[----:B------:R-:W-:Y:S05]  /*17a0*/  BSYNC.RECONVERGENT B0 ;  /* 0x0000000000007941 */ /* 0x000fea0003800200 */
.L_x_23:
[----:B------:R-:W-:Y:S02]  /*17b0*/  UIADD3 UR6, UPT, UPT, UR17, 0x1, URZ ;  /* 0x0000000111067890 */ /* 0x000fe4000fffe0ff */
[----:B------:R-:W-:Y:S02]  /*17c0*/  ULEA UR32, UR17, UR4, 0xd ;  /* 0x0000000411207291 */ /* 0x000fe4000f8e68ff */
[----:B------:R-:W-:Y:S02]  /*17d0*/  UISETP.NE.AND UP0, UPT, UR6, 0x3, UPT ;  /* 0x000000030600788c */ /* 0x000fe4000bf05270 */
[----:B------:R-:W-:Y:S02]  /*17e0*/  UIADD3 UR26, UP1, UPT, UR22, 0x80, URZ ;  /* 0x00000080161a7890 */ /* 0x000fe4000ff3e0ff */
[----:B------:R-:W-:Y:S02]  /*17f0*/  USEL UR9, URZ, 0x1, UP0 ;  /* 0x00000001ff097887 */ /* 0x000fe40008000000 */
[----:B------:R-:W-:-:S02]  /*1800*/  USEL UR6, UR6, URZ, UP0 ;  /* 0x000000ff06067287 */ /* 0x000fc40008000000 */
[----:B------:R-:W-:Y:S02]  /*1810*/  UIADD3 UR20, UP0, UPT, UR22, 0x180, URZ ;  /* 0x0000018016147890 */ /* 0x000fe4000ff1e0ff */
[----:B------:R-:W-:Y:S01]  /*1820*/  ULEA UR8, UR6, UR4, 0x3 ;  /* 0x0000000406087291 */ /* 0x000fe2000f8e18ff */
[----:B------:R-:W-:Y:S01]  /*1830*/  LOP3.LUT R17, R17, UR9, RZ, 0x3c, !PT ;  /* 0x0000000911117c12 */ /* 0x000fe2000f8e3cff */
[----:B------:R-:W-:Y:S02]  /*1840*/  USHF.L.U32 UR34, UR16, 0x6, URZ ;  /* 0x0000000610227899 */ /* 0x000fe400080006ff */
[----:B------:R-:W-:Y:S01]  /*1850*/  UIADD3.X UR27, UPT, UPT, URZ, UR23, URZ, UP1, !UPT ;  /* 0x00000017ff1b7290 */ /* 0x000fe20008ffe4ff */
[----:B-1----:R-:W-:Y:S01]  /*1860*/  SHF.L.U32 R2, R17, 0x1f, RZ ;  /* 0x0000001f11027819 */ /* 0x002fe200000006ff */
[----:B------:R-:W-:Y:S02]  /*1870*/  UIADD3 UR32, UPT, UPT, UR32, 0x8800, URZ ;  /* 0x0000880020207890 */ /* 0x000fe4000fffe0ff */
[----:B------:R-:W-:Y:S01]  /*1880*/  UIADD3.X UR21, UPT, UPT, URZ, UR23, URZ, UP0, !UPT ;  /* 0x00000017ff157290 */ /* 0x000fe200087fe4ff */
[----:B------:R1:W1:Y:S01]  /*1890*/  SYNCS.PHASECHK.TRANS64.TRYWAIT P0, [UR8+0x18], R2 ;  /* 0x00001802ff0075a7 */ /* 0x0002620008001108 */
[----:B------:R-:W-:Y:S01]  /*18a0*/  ULEA UR8, UR17, UR4, 0xf ;  /* 0x0000000411087291 */ /* 0x000fe2000f8e78ff */
[----:B------:R-:W-:Y:S01]  /*18b0*/  UMOV UR18, 0x0 ;  /* 0x0000000000127882 */ /* 0x000fe20000000000 */
[----:B------:R-:W-:-:S02]  /*18c0*/  UMOV UR19, 0x10000000 ;  /* 0x1000000000137882 */ /* 0x000fc40000000000 */
[----:B------:R-:W-:Y:S01]  /*18d0*/  UIADD3 UR8, UPT, UPT, UR8, 0xe800, URZ ;  /* 0x0000e80008087890 */ /* 0x000fe2000fffe0ff */
[----:B------:R1:W-:Y:S01]  /*18e0*/  UTMALDG.3D [UR32], [UR26], desc[UR18] ;  /* 0x000012201a0075b4 */ /* 0x0003e20008011000 */
[----:B------:R-:W-:Y:S01]  /*18f0*/  UMOV UR12, UR36 ;  /* 0x00000024000c7c82 */ /* 0x000fe20008000000 */
[----:B------:R-:W-:Y:S01]  /*1900*/  UMOV UR9, UR33 ;  /* 0x0000002100097c82 */ /* 0x000fe20008000000 */
[----:B------:R-:W-:Y:S01]  /*1910*/  UMOV UR10, UR34 ;  /* 0x00000022000a7c82 */ /* 0x000fe20008000000 */
[----:B------:R-:W-:Y:S01]  /*1920*/  UIADD3 UR16, UPT, UPT, UR16, 0x1, URZ ;  /* 0x0000000110107890 */ /* 0x000fe2000fffe0ff */
[----:B------:R-:W-:Y:S01]  /*1930*/  UMOV UR24, UR5 ;  /* 0x0000000500187c82 */ /* 0x000fe20008000000 */
[----:B------:R-:W-:Y:S02]  /*1940*/  UMOV UR17, UR6 ;  /* 0x0000000600117c82 */ /* 0x000fe40008000000 */
[----:B------:R1:W-:Y:S01]  /*1950*/  UTMALDG.3D [UR8], [UR20], desc[UR18] ;  /* 0x00001208140075b4 */ /* 0x0003e20008011000 */
[----:B------:R-:W-:-:S09]  /*1960*/  UISETP.NE.AND UP0, UPT, UR16, UR5, UPT ;  /* 0x000000051000728c */ /* 0x000fd2000bf05270 */
[----:B------:R-:W-:Y:S05]  /*1970*/  BRA.U UP0, `(.L_x_25) ;  /* 0xfffffffd00607547 */ /* 0x000fea000b83ffff */
.L_x_20:
[----:B-1----:R-:W-:Y:S01]  /*1980*/  ULEA UR8, UR6, UR4, 0x3 ;  /* 0x0000000406087291 */ /* 0x002fe2000f8e18ff */
[----:B------:R-:W-:Y:S01]  /*1990*/  SHF.L.U32 R2, R17, 0x1f, RZ ;  /* 0x0000001f11027819 */ /* 0x000fe200000006ff */
[----:B------:R-:W-:Y:S01]  /*19a0*/  @!P1 SYNCS.ARRIVE.TRANS64.A1T0 RZ, [UR4+0x78], RZ ;  /* 0x000078ffffff99a7 */ /* 0x000fe20008100004 */
[----:B------:R-:W-:-:S06]  /*19b0*/  UISETP.GT.AND UP0, UPT, UR15, UR14, UPT ;  /* 0x0000000e0f00728c */ /* 0x000fcc000bf04270 */
[----:B--2---:R1:W2:Y:S03]  /*19c0*/  SYNCS.PHASECHK.TRANS64.TRYWAIT P0, [UR8+0x18], R2 ;  /* 0x00001802ff0075a7 */ /* 0x0042a60008001108 */
[----:B------:R-:W-:Y:S05]  /*19d0*/  BRA.U !UP0, `(.L_x_26) ;  /* 0x0000000108ac7547 */ /* 0x000fea000b800000 */
[----:B------:R-:W-:Y:S01]  /*19e0*/  UIADD3 UR21, UPT, UPT, UR7, UR24, URZ ;  /* 0x0000001807157290 */ /* 0x000fe2000fffe0ff */
[----:B------:R-:W-:-:S11]  /*19f0*/  UMOV UR25, UR6 ;  /* 0x0000000600197c82 */ /* 0x000fd60008000000 */
.L_x_31:
[----:B-1----:R-:W-:Y:S01]  /*1a00*/  ULEA UR17, UR25, UR4, 0x3 ;  /* 0x0000000419117291 */ /* 0x002fe2000f8e18ff */
[----:B--2---:R-:W-:Y:S01]  /*1a10*/  @!P5 MOV R3, 0xa000 ;  /* 0x0000a0000003d802 */ /* 0x004fe20000000f00 */
[----:B--2---:R-:W-:Y:S10]  /*1a20*/  @P0 BRA `(.L_x_27) ;  /* 0x00000000000c0947 */ /* 0x004ff40003800000 */
[----:B------:R-:W-:-:S04]  /*1a30*/  SHF.L.U32 R4, R17, 0x1f, RZ ;  /* 0x0000001f11047819 */ /* 0x000fc800000006ff */
[----:B------:R-:W2:Y:S02]  /*1a40*/  SYNCS.PHASECHK.TRANS64.TRYWAIT P0, [UR17+0x18], R4 ;  /* 0x00001804ff0075a7 */ /* 0x000ea40008001111 */
[----:B--2---:R-:W-:Y:S05]  /*1a50*/  @!P0 BRA `(.L_x_28) ;  /* 0x0000007400008947 */ /* 0x004fea0003800000 */
.L_x_27:
[----:B------:R2:W-:Y:S01]  /*1a60*/  @!P5 SYNCS.ARRIVE.TRANS64 RZ, [UR17], R3 ;  /* 0x00000003ffffd9a7 */ /* 0x0005e20008000011 */
[----:B------:R-:W-:Y:S04]  /*1a70*/  BSSY.RECONVERGENT B0, `(.L_x_29) ;  /* 0x0000003000007945 */ /* 0x000fe80003800200 */
[----:B------:R-:W-:Y:S05]  /*1a80*/  @P4 BRA `(.L_x_30) ;  /* 0x0000000000044947 */ /* 0x000fea0003800000 */
[----:B------:R-:W-:Y:S05]  /*1a90*/  BPT.TRAP 0x1 ;  /* 0x000000040000795c */ /* 0x000fea0000300000 */
.L_x_30:
[----:B------:R-:W-:Y:S05]  /*1aa0*/  BSYNC.RECONVERGENT B0 ;  /* 0x0000000000007941 */ /* 0x000fea0003800200 */
.L_x_29:
        /* <DEDUP_REMOVED lines=10> */
[----:B------:R-:W-:Y:S01]  /*1b50*/  UIADD3 UR16, UPT, UPT, UR16, 0x8800, URZ ;  /* 0x0000880010107890 */ /* 0x000fe2000fffe0ff */
[----:B-1----:R-:W-:Y:S01]  /*1b60*/  SHF.L.U32 R2, R17, 0x1f, RZ ;  /* 0x0000001f11027819 */ /* 0x002fe200000006ff */
[----:B------:R-:W-:Y:S02]  /*1b70*/  UIADD3.X UR31, UPT, UPT, URZ, UR23, URZ, UP1, !UPT ;  /* 0x00000017ff1f7290 */ /* 0x000fe40008ffe4ff */
[----:B------:R-:W-:Y:S01]  /*1b80*/  UIADD3.X UR29, UPT, UPT, URZ, UR23, URZ, UP0, !UPT ;  /* 0x00000017ff1d7290 */ /* 0x000fe200087fe4ff */
[----:B------:R1:W1:Y:S01]  /*1b90*/  SYNCS.PHASECHK.TRANS64.TRYWAIT P0, [UR8+0x18], R2 ;  /* 0x00001802ff0075a7 */ /* 0x0002620008001108 */
[----:B------:R-:W-:Y:S01]  /*1ba0*/  ULEA UR8, UR25, UR4, 0xf ;  /* 0x0000000419087291 */ /* 0x000fe2000f8e78ff */
[----:B------:R-:W-:Y:S01]  /*1bb0*/  UMOV UR26, 0x0 ;  /* 0x00000000001a7882 */ /* 0x000fe20000000000 */
[----:B------:R-:W-:-:S02]  /*1bc0*/  UMOV UR27, 0x10000000 ;  /* 0x10000000001b7882 */ /* 0x000fc40000000000 */
[----:B------:R-:W-:Y:S01]  /*1bd0*/  UIADD3 UR8, UPT, UPT, UR8, 0xe800, URZ ;  /* 0x0000e80008087890 */ /* 0x000fe2000fffe0ff */
[----:B------:R-:W-:Y:S01]  /*1be0*/  UMOV UR19, UR35 ;  /* 0x0000002300137c82 */ /* 0x000fe20008000000 */
[----:B------:R-:W-:Y:S01]  /*1bf0*/  UMOV UR20, UR36 ;  /* 0x0000002400147c82 */ /* 0x000fe20008000000 */
[----:B------:R-:W-:Y:S01]  /*1c00*/  UMOV UR12, UR36 ;  /* 0x00000024000c7c82 */ /* 0x000fe20008000000 */
[----:B------:R-:W-:Y:S01]  /*1c10*/  UMOV UR9, UR17 ;  /* 0x0000001100097c82 */ /* 0x000fe20008000000 */
[----:B------:R-:W-:Y:S01]  /*1c20*/  UMOV UR10, UR18 ;  /* 0x00000012000a7c82 */ /* 0x000fe20008000000 */
[----:B------:R1:W-:Y:S01]  /*1c30*/  UTMALDG.3D [UR16], [UR30], desc[UR26] ;  /* 0x00001a101e0075b4 */ /* 0x0003e20008011000 */
[----:B------:R-:W-:Y:S01]  /*1c40*/  UIADD3 UR24, UPT, UPT, UR24, 0x1, URZ ;  /* 0x0000000118187890 */ /* 0x000fe2000fffe0ff */
[----:B------:R-:W-:-:S03]  /*1c50*/  UMOV UR25, UR6 ;  /* 0x0000000600197c82 */ /* 0x000fc60008000000 */
[----:B------:R-:W-:Y:S01]  /*1c60*/  UISETP.NE.AND UP0, UPT, UR24, UR21, UPT ;  /* 0x000000151800728c */ /* 0x000fe2000bf05270 */
[----:B------:R1:W-:Y:S08]  /*1c70*/  UTMALDG.3D [UR8], [UR28], desc[UR26] ;  /* 0x00001a081c0075b4 */ /* 0x0003f00008011000 */
[----:B------:R-:W-:Y:S05]  /*1c80*/  BRA.U UP0, `(.L_x_31) ;  /* 0xfffffffd005c7547 */ /* 0x000fea000b83ffff */
.L_x_26:
[C---:B-1----:R-:W-:Y:S01]  /*1c90*/  LEA R2, R16.reuse, UR4, 0x3 ;  /* 0x0000000410027c11 */ /* 0x042fe2000f8e18ff */
[----:B------:R-:W-:Y:S01]  /*1ca0*/  NOP ;  /* 0x0000000000007918 */ /* 0x000fe20000000000 */
[----:B--2---:R-:W-:Y:S02]  /*1cb0*/  SHF.L.U32 R3, R13, 0x1f, RZ ;  /* 0x0000001f0d037819 */ /* 0x004fe400000006ff */
[----:B------:R-:W-:Y:S02]  /*1cc0*/  LEA R4, R16, UR4, 0x4 ;  /* 0x0000000410047c11 */ /* 0x000fe4000f8e20ff */
[----:B------:R-:W1:Y:S02]  /*1cd0*/  SYNCS.PHASECHK.TRANS64.TRYWAIT P0, [R2+URZ+0x80], R3 ;  /* 0x00008003020075a7 */ /* 0x000e6400080011ff */
[----:B-1----:R-:W-:Y:S05]  /*1ce0*/  @!P0 BRA `(.L_x_32) ;  /* 0x0000007000748947 */ /* 0x002fea0003800000 */
.L_x_133:
[----:B------:R-:W2:Y:S01]  /*1cf0*/  LDS.128 R4, [R4+0x110] ;  /* 0x0001100004047984 */ /* 0x000ea20000000c00 */
[----:B---3--:R-:W-:Y:S01]  /*1d00*/  ISETP.GE.AND P0, PT, R40, 0x1, PT ;  /* 0x000000012800780c */ /* 0x008fe20003f06270 */
[----:B-1----:R-:W-:Y:S01]  /*1d10*/  VIADD R2, R2, 0x90 ;  /* 0x0000009002027836 */ /* 0x002fe20000000000 */
[----:B------:R-:W-:Y:S01]  /*1d20*/  @!PT LDS RZ, [RZ] ;  /* 0x00000000fffff984 */ /* 0x000fe20000000800 */
[----:B------:R-:W-:Y:S01]  /*1d30*/  @!PT LDS RZ, [RZ] ;  /* 0x00000000fffff984 */ /* 0x000fe20000000800 */
[----:B------:R-:W-:Y:S01]  /*1d40*/  @!PT LDS RZ, [RZ] ;  /* 0x00000000fffff984 */ /* 0x000fe20000000800 */
[----:B------:R-:W-:Y:S01]  /*1d50*/  @!PT LDS RZ, [RZ] ;  /* 0x00000000fffff984 */ /* 0x000fe20000000800 */
[----:B------:R1:W-:Y:S06]  /*1d60*/  MEMBAR.ALL.CTA ;  /* 0x0000000000007992 */ /* 0x0003ec0000008000 */
[----:B-1----:R-:W1:Y:S01]  /*1d70*/  FENCE.VIEW.ASYNC.S ;  /* 0x00000000000073c6 */ /* 0x002e620000000000 */
[----:B------:R-:W-:-:S04]  /*1d80*/  PRMT R2, RZ, 0x654, R2 ;  /* 0x00000654ff027816 */ /* 0x000fc80000000002 */
[----:B-1----:R1:W-:Y:S01]  /*1d90*/  SYNCS.ARRIVE.TRANS64.RED.A1T0 RZ, [R2+URZ], RZ ;  /* 0x000000ff02ff79a7 */ /* 0x0023e200081004ff */
[----:B--2---:R-:W-:-:S13]  /*1da0*/  LOP3.LUT P2, RZ, R6, 0x1, RZ, 0xc0, !PT ;  /* 0x0000000106ff7812 */ /* 0x004fda000784c0ff */
[----:B------:R-:W-:Y:S01]  /*1db0*/  @P2 SHF.R.U32.HI R3, RZ, 0x10, R5 ;  /* 0x00000010ff032819 */ /* 0x000fe20000011605 */
[----:B------:R-:W-:Y:S01]  /*1dc0*/  VOTEU.ANY UP0, P2 ;  /* 0x0000000000ff7886 */ /* 0x000fe20001000100 */
[----:B------:R-:W-:Y:S02]  /*1dd0*/  @P2 MOV R10, R4 ;  /* 0x00000004000a2202 */ /* 0x000fe40000000f00 */
[----:B------:R-:W-:Y:S02]  /*1de0*/  @P2 R2UR.BROADCAST UR8, R3 ;  /* 0x00000000030822ca */ /* 0x000fe400008e0000 */
[----:B------:R-:W-:-:S11]  /*1df0*/  @P2 LOP3.LUT R9, R5, 0xffff, RZ, 0xc0, !PT ;  /* 0x0000ffff05092812 */ /* 0x000fd600078ec0ff */
[----:B------:R-:W-:Y:S01]  /*1e00*/  @UP0 UMOV UR36, UR8 ;  /* 0x0000000800240c82 */ /* 0x000fe20008000000 */
[----:B-1----:R-:W-:Y:S05]  /*1e10*/  @!P0 BRA `(.L_x_33) ;  /* 0x0000000000b88947 */ /* 0x002fea0003800000 */
[----:B------:R-:W4:Y:S01]  /*1e20*/  LDC.64 R4, c[0x0][0xb18] ;  /* 0x0002c600ff047b82 */ /* 0x000f220000000a00 */
[----:B------:R-:W-:-:S07]  /*1e30*/  ISETP.NE.AND P3, PT, R40, 0x1, PT ;  /* 0x000000012800780c */ /* 0x000fce0003f65270 */
[----:B------:R-:W1:Y:S08]  /*1e40*/  LDC.64 R6, c[0x0][0xb10] ;  /* 0x0002c400ff067b82 */ /* 0x000e700000000a00 */
[----:B------:R-:W2:Y:S08]  /*1e50*/  LDC R14, c[0x0][0xb20] ;  /* 0x0002c800ff0e7b82 */ /* 0x000eb00000000800 */
[----:B------:R-:W3:Y:S01]  /*1e60*/  LDC R15, c[0x0][0xb0c] ;  /* 0x0002c300ff0f7b82 */ /* 0x000ee20000000800 */
[----:B----4-:R-:W-:Y:S01]  /*1e70*/  IMAD.HI.U32 R19, R0, R5, RZ ;  /* 0x0000000500137227 */ /* 0x010fe200078e00ff */
[----:B------:R-:W-:-:S03]  /*1e80*/  ISETP.NE.AND P0, PT, R4, 0x1, PT ;  /* 0x000000010400780c */ /* 0x000fc60003f05270 */
[----:B------:R-:W-:-:S03]  /*1e90*/  IMAD.HI.U32 R5, R9, R5, RZ ;  /* 0x0000000509057227 */ /* 0x000fc600078e00ff */
[----:B------:R-:W4:Y:S01]  /*1ea0*/  LDC.64 R2, c[0x0][0xb28] ;  /* 0x0002ca00ff027b82 */ /* 0x000f220000000a00 */
[----:B-1----:R-:W-:-:S04]  /*1eb0*/  IMAD.HI.U32 R20, R8, R6, RZ ;  /* 0x0000000608147227 */ /* 0x002fc800078e00ff */
[----:B------:R-:W-:Y:S01]  /*1ec0*/  IMAD.HI.U32 R21, R10, R6, RZ ;  /* 0x000000060a157227 */ /* 0x000fe200078e00ff */
[----:B------:R-:W-:Y:S02]  /*1ed0*/  SHF.R.U32.HI R20, RZ, R7, R20 ;  /* 0x00000007ff147219 */ /* 0x000fe40000011614 */
[-C--:B--2---:R-:W-:Y:S02]  /*1ee0*/  SHF.R.U32.HI R19, RZ, R14.reuse, R19 ;  /* 0x0000000eff137219 */ /* 0x084fe40000011613 */
[----:B------:R-:W-:Y:S02]  /*1ef0*/  SHF.R.U32.HI R5, RZ, R14, R5 ;  /* 0x0000000eff057219 */ /* 0x000fe40000011605 */
[----:B------:R-:W-:Y:S02]  /*1f00*/  SEL R19, R0, R19, !P0 ;  /* 0x0000001300137207 */ /* 0x000fe40004000000 */
[----:B------:R-:W-:Y:S02]  /*1f10*/  SHF.R.U32.HI R21, RZ, R7, R21 ;  /* 0x00000007ff157219 */ /* 0x000fe40000011615 */
[----:B---3--:R-:W-:-:S02]  /*1f20*/  ISETP.NE.AND P1, PT, R15, 0x1, PT ;  /* 0x000000010f00780c */ /* 0x008fc40003f25270 */
[----:B------:R-:W-:Y:S02]  /*1f30*/  SEL R5, R9, R5, !P0 ;  /* 0x0000000509057207 */ /* 0x000fe40004000000 */
[----:B------:R-:W-:Y:S02]  /*1f40*/  SEL R20, R8, R20, !P1 ;  /* 0x0000001408147207 */ /* 0x000fe40004800000 */
[----:B------:R-:W-:Y:S01]  /*1f50*/  SEL R21, R10, R21, !P1 ;  /* 0x000000150a157207 */ /* 0x000fe20004800000 */
[----:B----4-:R-:W-:-:S04]  /*1f60*/  IMAD.HI.U32 R18, R19, R2, RZ ;  /* 0x0000000213127227 */ /* 0x010fc800078e00ff */
        /* <DEDUP_REMOVED lines=10> */
[----:B------:R-:W-:-:S04]  /*2010*/  @!P0 IMAD.HI.U32 R7, R21, R2, RZ ;  /* 0x0000000215078227 */ /* 0x000fc800078e00ff */
[----:B------:R-:W-:Y:S01]  /*2020*/  IMAD.MOV R2, RZ, RZ, -R6 ;  /* 0x000000ffff027224 */ /* 0x000fe200078e0a06 */
[----:B------:R-:W-:Y:S02]  /*2030*/  @!P0 SHF.R.U32.HI R3, RZ, R3, R7 ;  /* 0x00000003ff038219 */ /* 0x000fe40000011607 */
[----:B------:R-:W-:Y:S01]  /*2040*/  IADD3 R7, PT, PT, -R5, RZ, RZ ;  /* 0x000000ff05077210 */ /* 0x000fe20007ffe1ff */
[----:B------:R-:W-:Y:S01]  /*2050*/  IMAD R2, R40, R2, R5 ;  /* 0x0000000228027224 */ /* 0x000fe200078e0205 */
        /* <DEDUP_REMOVED lines=10> */
.L_x_33:
[----:B------:R-:W1:Y:S02]  /*2100*/  LDCU UR8, c[0x0][0xb30] ;  /* 0x00016600ff0877ac */ /* 0x000e640008000800 */
[----:B-1----:R-:W-:-:S09]  /*2110*/  UISETP.NE.AND UP0, UPT, UR8, 0x1, UPT ;  /* 0x000000010800788c */ /* 0x002fd2000bf05270 */
[----:B------:R-:W-:Y:S05]  /*2120*/  BRA.U UP0, `(.L_x_34) ;  /* 0x0000000100407547 */ /* 0x000fea000b800000 */
[----:B------:R-:W1:Y:S08]  /*2130*/  LDC.64 R4, c[0x0][0xb10] ;  /* 0x0002c400ff047b82 */ /* 0x000e700000000a00 */
[----:B------:R-:W2:Y:S08]  /*2140*/  LDC.64 R2, c[0x0][0xb18] ;  /* 0x0002c600ff027b82 */ /* 0x000eb00000000a00 */
[----:B------:R-:W3:Y:S08]  /*2150*/  LDC R6, c[0x0][0xb20] ;  /* 0x0002c800ff067b82 */ /* 0x000ef00000000800 */
[----:B------:R-:W4:Y:S01]  /*2160*/  LDC R7, c[0x0][0xb0c] ;  /* 0x0002c300ff077b82 */ /* 0x000f220000000800 */
[----:B-1----:R-:W-:-:S05]  /*2170*/  IMAD.HI.U32 R4, R10, R4, RZ ;  /* 0x000000040a047227 */ /* 0x002fca00078e00ff */
[----:B------:R-:W-:Y:S01]  /*2180*/  SHF.R.U32.HI R4, RZ, R5, R4 ;  /* 0x00000005ff047219 */ /* 0x000fe20000011604 */
[----:B--2---:R-:W-:Y:S01]  /*2190*/  IMAD.HI.U32 R3, R9, R3, RZ ;  /* 0x0000000309037227 */ /* 0x004fe200078e00ff */
[----:B------:R-:W-:-:S04]  /*21a0*/  ISETP.NE.AND P0, PT, R2, 0x1, PT ;  /* 0x000000010200780c */ /* 0x000fc80003f05270 */
[----:B---3--:R-:W-:-:S04]  /*21b0*/  SHF.R.U32.HI R3, RZ, R6, R3 ;  /* 0x00000006ff037219 */ /* 0x008fc80000011603 */
[----:B------:R-:W-:Y:S02]  /*21c0*/  SEL R3, R9, R3, !P0 ;  /* 0x0000000309037207 */ /* 0x000fe40004000000 */
[----:B----4-:R-:W-:-:S04]  /*21d0*/  ISETP.NE.AND P1, PT, R7, 0x1, PT ;  /* 0x000000010700780c */ /* 0x010fc80003f25270 */
[----:B------:R-:W-:-:S05]  /*21e0*/  SEL R4, R10, R4, !P1 ;  /* 0x000000040a047207 */ /* 0x000fca0004800000 */
[----:B------:R-:W-:Y:S02]  /*21f0*/  IMAD.IADD R5, R3, 0x1, -R4 ;  /* 0x0000000103057824 */ /* 0x000fe400078e0a04 */
[----:B------:R-:W-:Y:S02]  /*2200*/  IMAD.IADD R3, R4, 0x1, -R3 ;  /* 0x0000000104037824 */ /* 0x000fe400078e0a03 */
[----:B------:R-:W-:Y:S02]  /*2210*/  IMAD R10, R5, R7, R10 ;  /* 0x00000007050a7224 */ /* 0x000fe400078e020a */
[----:B------:R-:W-:-:S07]  /*2220*/  IMAD R9, R3, R2, R9 ;  /* 0x0000000203097224 */ /* 0x000fce00078e0209 */
.L_x_34:
[----:B------:R-:W-:Y:S01]  /*2230*/  VIADD R16, R16, 0x1 ;  /* 0x0000000110107836 */ /* 0x000fe20000000000 */
[----:B------:R-:W-:Y:S01]  /*2240*/  PLOP3.LUT P1, PT, PT, PT, PT, 0x80, 0x8 ;  /* 0x000000000008781c */ /* 0x000fe20003f2f070 */
[----:B------:R-:W-:Y:S02]  /*2250*/  IMAD.IADD R15, R10, 0x1, R87 ;  /* 0x000000010a0f7824 */ /* 0x000fe400078e0257 */
[----:B------:R-:W-:Y:S01]  /*2260*/  IMAD.IADD R14, R9, 0x1, R86 ;  /* 0x00000001090e7824 */ /* 0x000fe200078e0256 */
[----:B------:R-:W-:-:S04]  /*2270*/  ISETP.NE.AND P0, PT, R16, 0x2, PT ;  /* 0x000000021000780c */ /* 0x000fc80003f05270 */
[----:B------:R-:W-:Y:S02]  /*2280*/  SEL R2, RZ, 0x1, P0 ;  /* 0x00000001ff027807 */ /* 0x000fe40000000000 */
[----:B------:R-:W-:Y:S02]  /*2290*/  SEL R16, R16, RZ, P0 ;  /* 0x000000ff10107207 */ /* 0x000fe40000000000 */
[----:B------:R-:W-:Y:S01]  /*22a0*/  LOP3.LUT R13, R13, R2, RZ, 0x3c, !PT ;  /* 0x000000020d0d7212 */ /* 0x000fe200078e3cff */
[----:B------:R-:W-:Y:S06]  /*22b0*/  @P2 BRA `(.L_x_35) ;  /* 0xfffffff000982947 */ /* 0x000fec000383ffff */
[----:B------:R-:W-:Y:S01]  /*22c0*/  UIADD3 UR4, UPT, UPT, UR4, 0x18, URZ ;  /* 0x0000001804047890 */ /* 0x000fe2000fffe0ff */
[----:B------:R-:W-:-:S03]  /*22d0*/  SHF.L.U32 R2, R17, 0x1f, RZ ;  /* 0x0000001f11027819 */ /* 0x000fc600000006ff */
[----:B------:R-:W-:-:S09]  /*22e0*/  ULEA UR5, UR6, UR4, 0x3 ;  /* 0x0000000406057291 */ /* 0x000fd2000f8e18ff */
[----:B------:R-:W1:Y:S02]  /*22f0*/  SYNCS.PHASECHK.TRANS64.TRYWAIT P0, [UR5], R2 ;  /* 0x00000002ff0075a7 */ /* 0x000e640008001105 */
[----:B-1----:R-:W-:Y:S05]  /*2300*/  @!P0 BRA `(.L_x_36) ;  /* 0x0000006c00008947 */ /* 0x002fea0003800000 */
.L_x_135:
[----:B------:R-:W-:-:S04]  /*2310*/  UIADD3 UR6, UPT, UPT, UR6, 0x1, URZ ;  /* 0x0000000106067890 */ /* 0x000fc8000fffe0ff */
[----:B------:R-:W-:-:S04]  /*2320*/  UISETP.NE.AND UP0, UPT, UR6, 0x3, UPT ;  /* 0x000000030600788c */ /* 0x000fc8000bf05270 */
[----:B------:R-:W-:Y:S02]  /*2330*/  USEL UR7, URZ, 0x1, UP0 ;  /* 0x00000001ff077887 */ /* 0x000fe40008000000 */
[----:B------:R-:W-:-:S04]  /*2340*/  USEL UR6, UR6, URZ, UP0 ;  /* 0x000000ff06067287 */ /* 0x000fc80008000000 */
[----:B------:R-:W-:Y:S01]  /*2350*/  ULEA UR5, UR6, UR4, 0x3 ;  /* 0x0000000406057291 */ /* 0x000fe2000f8e18ff */
[----:B------:R-:W-:-:S04]  /*2360*/  LOP3.LUT R17, R17, UR7, RZ, 0x3c, !PT ;  /* 0x0000000711117c12 */ /* 0x000fc8000f8e3cff */
[----:B-1----:R-:W-:-:S04]  /*2370*/  SHF.L.U32 R2, R17, 0x1f, RZ ;  /* 0x0000001f11027819 */ /* 0x002fc800000006ff */
[----:B------:R-:W1:Y:S02]  /*2380*/  SYNCS.PHASECHK.TRANS64.TRYWAIT P0, [UR5], R2 ;  /* 0x00000002ff0075a7 */ /* 0x000e640008001105 */
[----:B-1----:R-:W-:Y:S05]  /*2390*/  @!P0 BRA `(.L_x_37) ;  /* 0x0000006800f48947 */ /* 0x002fea0003800000 */
.L_x_137:
[----:B------:R-:W-:-:S04]  /*23a0*/  UIADD3 UR6, UPT, UPT, UR6, 0x1, URZ ;  /* 0x0000000106067890 */ /* 0x000fc8000fffe0ff */
[----:B------:R-:W-:-:S04]  /*23b0*/  UISETP.NE.AND UP0, UPT, UR6, 0x3, UPT ;  /* 0x000000030600788c */ /* 0x000fc8000bf05270 */
[----:B------:R-:W-:Y:S02]  /*23c0*/  USEL UR5, URZ, 0x1, UP0 ;  /* 0x00000001ff057887 */ /* 0x000fe40008000000 */
[----:B------:R-:W-:-:S04]  /*23d0*/  USEL UR6, UR6, URZ, UP0 ;  /* 0x000000ff06067287 */ /* 0x000fc80008000000 */
[----:B------:R-:W-:Y:S01]  /*23e0*/  ULEA UR6, UR6, UR4, 0x3 ;  /* 0x0000000406067291 */ /* 0x000fe2000f8e18ff */
[----:B-1----:R-:W-:-:S04]  /*23f0*/  LOP3.LUT R2, R17, UR5, RZ, 0x3c, !PT ;  /* 0x0000000511027c12 */ /* 0x002fc8000f8e3cff */
[----:B------:R-:W-:Y:S01]  /*2400*/  SHF.L.U32 R2, R2, 0x1f, RZ ;  /* 0x0000001f02027819 */ /* 0x000fe200000006ff */
[----:B----4-:R-:W-:-:S07]  /*2410*/  IMAD.U32 R0, RZ, RZ, UR6 ;  /* 0x00000006ff007e24 */ /* 0x010fce000f8e00ff */
.L_x_38:
[----:B-1----:R1:W2:Y:S02]  /*2420*/  SYNCS.PHASECHK.TRANS64.TRYWAIT P0, [R0+URZ], R2 ;  /* 0x00000002000075a7 */ /* 0x0022a400080011ff */
[----:B--2---:R-:W-:Y:S05]  /*2430*/  @!P0 NANOSLEEP.SYNCS 0x989680 ;  /* 0x009896800000895d */ /* 0x004fea0003900000 */
[----:B------:R-:W2:Y:S02]  /*2440*/  @!P0 SYNCS.PHASECHK.TRANS64 P0, [R0+URZ], R2 ;  /* 0x00000002000085a7 */ /* 0x000ea400080010ff */
[----:B--2---:R-:W-:Y:S05]  /*2450*/  @P0 EXIT ;  /* 0x000000000000094d */ /* 0x004fea0003800000 */
[----:B------:R-:W-:Y:S05]  /*2460*/  BRA `(.L_x_38) ;  /* 0xfffffffc00ec7947 */ /* 0x000fea000383ffff */
.L_x_17:
[----:B------:R-:W-:-:S04]  /*2470*/  UISETP.NE.AND UP1, UPT, UR37, URZ, UPT ;  /* 0x000000ff2500728c */ /* 0x000fc8000bf25270 */
[----:B------:R-:W-:-:S09]  /*2480*/  UISETP.NE.OR UP1, UPT, UR8, 0x1, UP1 ;  /* 0x000000010800788c */ /* 0x000fd20008f25670 */
[----:B------:R-:W-:Y:S05]  /*2490*/  BRA.U UP1, `(.L_x_39) ;  /* 0x0000000501487547 */ /* 0x000fea000b800000 */
[----:B------:R-:W-:Y:S01]  /*24a0*/  ISETP.NE.AND P2, PT, R2, RZ, PT ;  /* 0x000000ff0200720c */ /* 0x000fe20003f45270 */
[----:B------:R-:W-:Y:S01]  /*24b0*/  IMAD.MOV.U32 R12, RZ, RZ, 0x1 ;  /* 0x00000001ff0c7424 */ /* 0x000fe200078e00ff */
[----:B------:R-:W-:Y:S02]  /*24c0*/  CS2R R10, SRZ ;  /* 0x00000000000a7805 */ /* 0x000fe4000001ff00 */
[----:B------:R-:W-:Y:S01]  /*24d0*/  CS2R R8, SRZ ;  /* 0x0000000000087805 */ /* 0x000fe2000001ff00 */
[----:B------:R-:W-:Y:S01]  /*24e0*/  UMOV UR4, 0x400 ;  /* 0x0000040000047882 */ /* 0x000fe20000000000 */
[----:B------:R-:W-:Y:S01]  /*24f0*/  UMOV UR6, URZ ;  /* 0x000000ff00067c82 */ /* 0x000fe20008000000 */
[----:B------:R-:W-:-:S12]  /*2500*/  ULEA UR37, UR37, UR4, 0x18 ;  /* 0x0000000425257291 */ /* 0x000fd8000f8ec0ff */
.L_x_43:
[----:B------:R-:W-:Y:S02]  /*2510*/  LEA R0, R8, UR37, 0x3 ;  /* 0x0000002508007c11 */ /* 0x000fe4000f8e18ff */
[----:B------:R-:W-:-:S03]  /*2520*/  SHF.L.U32 R4, R9, 0x1f, RZ ;  /* 0x0000001f09047819 */ /* 0x000fc600000006ff */
[----:B------:R-:W-:Y:S01]  /*2530*/  VIADD R5, R0, 0xf0 ;  /* 0x000000f000057836 */ /* 0x000fe20000000000 */
[----:B------:R-:W1:Y:S02]  /*2540*/  SYNCS.PHASECHK.TRANS64.TRYWAIT P0, [R0+URZ+0xe0], R4 ;  /* 0x0000e004000075a7 */ /* 0x000e6400080011ff */
[----:B-1----:R-:W-:Y:S05]  /*2550*/  @!P0 BRA `(.L_x_40) ;  /* 0x00000068009c8947 */ /* 0x002fea0003800000 */
.L_x_138:
[----:B------:R-:W-:Y:S01]  /*2560*/  ULEA UR5, UR6, UR37, 0x3 ;  /* 0x0000002506057291 */ /* 0x000fe2000f8e18ff */
[----:B-1----:R-:W-:Y:S01]  /*2570*/  PRMT R0, RZ, 0x654, R5 ;  /* 0x00000654ff007816 */ /* 0x002fe20000000005 */
[----:B------:R-:W-:Y:S01]  /*2580*/  @!P2 IMAD.MOV.U32 R4, RZ, RZ, 0x10 ;  /* 0x00000010ff04a424 */ /* 0x000fe200078e00ff */
[----:B------:R-:W-:Y:S01]  /*2590*/  SHF.L.U32 R5, R12, 0x1f, RZ ;  /* 0x0000001f0c057819 */ /* 0x000fe200000006ff */
[----:B------:R-:W-:Y:S01]  /*25a0*/  UIADD3 UR4, UPT, UPT, UR5, 0x80, URZ ;  /* 0x0000008005047890 */ /* 0x000fe2000fffe0ff */
[----:B------:R1:W-:Y:S05]  /*25b0*/  SYNCS.ARRIVE.TRANS64.RED.A1T0 RZ, [R0+URZ], RZ ;  /* 0x000000ff00ff79a7 */ /* 0x0003ea00081004ff */
[----:B------:R-:W-:Y:S01]  /*25c0*/  IMAD.U32 R6, RZ, RZ, UR4 ;  /* 0x00000004ff067e24 */ /* 0x000fe2000f8e00ff */
[----:B------:R-:W2:Y:S04]  /*25d0*/  SYNCS.PHASECHK.TRANS64.TRYWAIT P0, [UR5+0x90], R5 ;  /* 0x00009005ff0075a7 */ /* 0x000ea80008001105 */
[----:B------:R-:W-:Y:S01]  /*25e0*/  PRMT R6, R2, 0x654, R6 ;  /* 0x0000065402067816 */ /* 0x000fe20000000006 */
[----:B-12---:R-:W-:Y:S06]  /*25f0*/  @!P0 BRA `(.L_x_41) ;  /* 0x0000006800888947 */ /* 0x006fec0003800000 */
.L_x_140:
[----:B------:R-:W-:Y:S01]  /*2600*/  ULEA UR4, UR6, UR37, 0x4 ;  /* 0x0000002506047291 */ /* 0x000fe2000f8e20ff */
[----:B------:R-:W-:Y:S01]  /*2610*/  SEL R3, R6, R3, !P2 ;  /* 0x0000000306037207 */ /* 0x000fe20005000000 */
[----:B------:R-:W-:Y:S01]  /*2620*/  UIADD3 UR5, UPT, UPT, UR5, 0x80, URZ ;  /* 0x0000008005057890 */ /* 0x000fe2000fffe0ff */
[----:B-1----:R-:W-:Y:S01]  /*2630*/  LEA R0, R11, UR37, 0x3 ;  /* 0x000000250b007c11 */ /* 0x002fe2000f8e18ff */
[----:B------:R-:W-:Y:S01]  /*2640*/  UIADD3 UR4, UPT, UPT, UR4, 0x110, URZ ;  /* 0x0000011004047890 */ /* 0x000fe2000fffe0ff */
[----:B------:R1:W-:Y:S01]  /*2650*/  @!P2 SYNCS.ARRIVE.TRANS64.RED RZ, [R3+URZ], R4 ;  /* 0x0000000403ffa9a7 */ /* 0x0003e200080004ff */
[----:B------:R-:W-:Y:S01]  /*2660*/  UIADD3 UR6, UPT, UPT, UR6, 0x1, URZ ;  /* 0x0000000106067890 */ /* 0x000fe2000fffe0ff */
[----:B------:R-:W-:-:S03]  /*2670*/  VIADD R8, R8, 0x1 ;  /* 0x0000000108087836 */ /* 0x000fc60000000000 */
[----:B------:R-:W-:Y:S02]  /*2680*/  UISETP.NE.AND UP0, UPT, UR6, 0x2, UPT ;  /* 0x000000020600788c */ /* 0x000fe4000bf05270 */
[----:B------:R-:W-:Y:S01]  /*2690*/  ISETP.NE.AND P0, PT, R8, 0x2, PT ;  /* 0x000000020800780c */ /* 0x000fe20003f05270 */
[----:B------:R-:W-:Y:S06]  /*26a0*/  UGETNEXTWORKID.BROADCAST [UR4], [UR5] ;  /* 0x00000000040073ca */ /* 0x000fec0008000100 */
[----:B------:R-:W-:Y:S02]  /*26b0*/  USEL UR4, URZ, 0x1, UP0 ;  /* 0x00000001ff047887 */ /* 0x000fe40008000000 */
[----:B------:R-:W-:-:S04]  /*26c0*/  USEL UR6, UR6, URZ, UP0 ;  /* 0x000000ff06067287 */ /* 0x000fc80008000000 */
[----:B------:R-:W-:Y:S02]  /*26d0*/  LOP3.LUT R12, R12, UR4, RZ, 0x3c, !PT ;  /* 0x000000040c0c7c12 */ /* 0x000fe4000f8e3cff */
[----:B-1----:R-:W-:-:S04]  /*26e0*/  SHF.L.U32 R4, R10, 0x1f, RZ ;  /* 0x0000001f0a047819 */ /* 0x002fc800000006ff */
[----:B------:R-:W1:Y:S02]  /*26f0*/  SYNCS.PHASECHK.TRANS64.TRYWAIT P1, [R0+URZ+0x80], R4 ;  /* 0x00008004000075a7 */ /* 0x000e6400080211ff */
[----:B-1----:R-:W-:Y:S05]  /*2700*/  @!P1 BRA `(.L_x_42) ;  /* 0x00000068005c9947 */ /* 0x002fea0003800000 */
.L_x_141:
[C---:B-1----:R-:W-:Y:S01]  /*2710*/  LEA R4, R11.reuse, UR37, 0x4 ;  /* 0x000000250b047c11 */ /* 0x042fe2000f8e20ff */
[----:B------:R-:W-:Y:S01]  /*2720*/  VIADD R0, R0, 0x90 ;  /* 0x0000009000007836 */ /* 0x000fe20000000000 */
[----:B------:R-:W-:Y:S01]  /*2730*/  SEL R8, R8, RZ, P0 ;  /* 0x000000ff08087207 */ /* 0x000fe20000000000 */
[----:B------:R-:W-:-:S03]  /*2740*/  VIADD R11, R11, 0x1 ;  /* 0x000000010b0b7836 */ /* 0x000fc60000000000 */
[----:B------:R-:W1:Y:S01]  /*2750*/  LDS.128 R4, [R4+0x110] ;  /* 0x0001100004047984 */ /* 0x000e620000000c00 */
[----:B------:R-:W-:Y:S02]  /*2760*/  PRMT R0, RZ, 0x654, R0 ;  /* 0x00000654ff007816 */ /* 0x000fe40000000000 */
[C---:B------:R-:W-:Y:S01]  /*2770*/  ISETP.NE.AND P1, PT, R11.reuse, 0x2, PT ;  /* 0x000000020b00780c */ /* 0x040fe20003f25270 */
[----:B------:R-:W-:Y:S01]  /*2780*/  @!PT LDS RZ, [RZ] ;  /* 0x00000000fffff984 */ /* 0x000fe20000000800 */
[----:B------:R-:W-:Y:S01]  /*2790*/  @!PT LDS RZ, [RZ] ;  /* 0x00000000fffff984 */ /* 0x000fe20000000800 */
[----:B------:R-:W-:Y:S01]  /*27a0*/  @!PT LDS RZ, [RZ] ;  /* 0x00000000fffff984 */ /* 0x000fe20000000800 */
[----:B------:R-:W-:Y:S01]  /*27b0*/  @!PT LDS RZ, [RZ] ;  /* 0x00000000fffff984 */ /* 0x000fe20000000800 */
[----:B------:R2:W-:Y:S06]  /*27c0*/  MEMBAR.ALL.CTA ;  /* 0x0000000000007992 */ /* 0x0005ec0000008000 */
[----:B--2---:R-:W2:Y:S01]  /*27d0*/  FENCE.VIEW.ASYNC.S ;  /* 0x00000000000073c6 */ /* 0x004ea20000000000 */
[----:B------:R-:W-:Y:S01]  /*27e0*/  SEL R11, R11, RZ, P1 ;  /* 0x000000ff0b0b7207 */ /* 0x000fe20000800000 */
[----:B--2---:R2:W-:Y:S01]  /*27f0*/  SYNCS.ARRIVE.TRANS64.RED.A1T0 RZ, [R0+URZ], RZ ;  /* 0x000000ff00ff79a7 */ /* 0x0045e200081004ff */
[----:B-1----:R-:W-:-:S02]  /*2800*/  LOP3.LUT P3, RZ, R6, 0x1, RZ, 0xc0, !PT ;  /* 0x0000000106ff7812 */ /* 0x002fc4000786c0ff */
[----:B------:R-:W-:-:S04]  /*2810*/  SEL R4, RZ, 0x1, P1 ;  /* 0x00000001ff047807 */ /* 0x000fc80000800000 */
[----:B------:R-:W-:Y:S02]  /*2820*/  LOP3.LUT R10, R10, R4, RZ, 0x3c, !PT ;  /* 0x000000040a0a7212 */ /* 0x000fe400078e3cff */
[----:B--2---:R-:W-:-:S04]  /*2830*/  SEL R0, RZ, 0x1, P0 ;  /* 0x00000001ff007807 */ /* 0x004fc80000000000 */
[----:B------:R-:W-:Y:S01]  /*2840*/  LOP3.LUT R9, R9, R0, RZ, 0x3c, !PT ;  /* 0x0000000009097212 */ /* 0x000fe200078e3cff */
[----:B------:R-:W-:Y:S06]  /*2850*/  @P3 BRA `(.L_x_43) ;  /* 0xfffffffc002c3947 */ /* 0x000fec000383ffff */
[----:B------:R-:W-:Y:S01]  /*2860*/  ULEA UR5, UR6, UR37, 0x3 ;  /* 0x0000002506057291 */ /* 0x000fe2000f8e18ff */
[----:B------:R-:W-:-:S08]  /*2870*/  SHF.L.U32 R2, R12, 0x1f, RZ ;  /* 0x0000001f0c027819 */ /* 0x000fd000000006ff */
[----:B------:R-:W1:Y:S02]  /*2880*/  SYNCS.PHASECHK.TRANS64 P0, [UR5+0x90], R2 ;  /* 0x00009002ff0075a7 */ /* 0x000e640008001005 */
[----:B-1----:R-:W-:Y:S05]  /*2890*/  @P0 BRA `(.L_x_44) ;  /* 0x0000000000080947 */ /* 0x002fea0003800000 */
[----:B------:R-:W1:Y:S02]  /*28a0*/  SYNCS.PHASECHK.TRANS64.TRYWAIT P0, [UR5+0x90], R2 ;  /* 0x00009002ff0075a7 */ /* 0x000e640008001105 */
[----:B-1----:R-:W-:Y:S05]  /*28b0*/  @!P0 BRA `(.L_x_45) ;  /* 0x0000006800048947 */ /* 0x002fea0003800000 */
.L_x_44:
[----:B------:R-:W-:-:S04]  /*28c0*/  UIADD3 UR4, UPT, UPT, UR6, 0x1, URZ ;  /* 0x0000000106047890 */ /* 0x000fc8000fffe0ff */
[----:B------:R-:W-:-:S04]  /*28d0*/  UISETP.NE.AND UP0, UPT, UR4, 0x2, UPT ;  /* 0x000000020400788c */ /* 0x000fc8000bf05270 */
[----:B------:R-:W-:Y:S02]  /*28e0*/  USEL UR7, URZ, 0x1, UP0 ;  /* 0x00000001ff077887 */ /* 0x000fe40008000000 */
[----:B------:R-:W-:-:S04]  /*28f0*/  USEL UR4, UR4, URZ, UP0 ;  /* 0x000000ff04047287 */ /* 0x000fc80008000000 */
[----:B------:R-:W-:Y:S01]  /*2900*/  ULEA UR4, UR4, UR37, 0x3 ;  /* 0x0000002504047291 */ /* 0x000fe2000f8e18ff */
[----:B-1----:R-:W-:-:S04]  /*2910*/  LOP3.LUT R2, R12, UR7, RZ, 0x3c, !PT ;  /* 0x000000070c027c12 */ /* 0x002fc8000f8e3cff */
[----:B------:R-:W-:-:S04]  /*2920*/  SHF.L.U32 R0, R2, 0x1f, RZ ;  /* 0x0000001f02007819 */ /* 0x000fc800000006ff */
[----:B------:R-:W1:Y:S02]  /*2930*/  SYNCS.PHASECHK.TRANS64 P0, [UR4+0x90], R0 ;  /* 0x00009000ff0075a7 */ /* 0x000e640008001004 */
[----:B-1----:R-:W-:Y:S05]  /*2940*/  @P0 EXIT ;  /* 0x000000000000094d */ /* 0x002fea0003800000 */
[----:B------:R-:W-:Y:S02]  /*2950*/  SHF.L.U32 R2, R2, 0x1f, RZ ;  /* 0x0000001f02027819 */ /* 0x000fe400000006ff */
[----:B------:R-:W-:-:S07]  /*2960*/  MOV R0, UR4 ;  /* 0x0000000400007c02 */ /* 0x000fce0008000f00 */
.L_x_46:
[----:B-1----:R1:W2:Y:S02]  /*2970*/  SYNCS.PHASECHK.TRANS64.TRYWAIT P0, [R0+URZ+0x90], R2 ;  /* 0x00009002000075a7 */ /* 0x0022a400080011ff */
[----:B--2---:R-:W-:Y:S05]  /*2980*/  @!P0 NANOSLEEP.SYNCS 0x989680 ;  /* 0x009896800000895d */ /* 0x004fea0003900000 */
[----:B------:R-:W2:Y:S02]  /*2990*/  @!P0 SYNCS.PHASECHK.TRANS64 P0, [R0+URZ+0x90], R2 ;  /* 0x00009002000085a7 */ /* 0x000ea400080010ff */
[----:B--2---:R-:W-:Y:S05]  /*29a0*/  @P0 EXIT ;  /* 0x000000000000094d */ /* 0x004fea0003800000 */
[----:B------:R-:W-:Y:S05]  /*29b0*/  BRA `(.L_x_46) ;  /* 0xfffffffc00ec7947 */ /* 0x000fea000383ffff */
.L_x_39:
[----:B------:R-:W-:-:S09]  /*29c0*/  UISETP.NE.AND UP1, UPT, UR8, URZ, UPT ;  /* 0x000000ff0800728c */ /* 0x000fd2000bf25270 */
[----:B------:R-:W-:Y:S05]  /*29d0*/  BRA.U UP1, `(.L_x_47) ;  /* 0x0000000d01cc7547 */ /* 0x000fea000b800000 */
[----:B------:R-:W-:Y:S01]  /*29e0*/  UMOV UR4, 0x40 ;  /* 0x0000004000047882 */ /* 0x000fe20000000000 */
[----:B------:R-:W-:Y:S01]  /*29f0*/  NOP ;  /* 0x0000000000007918 */ /* 0x000fe20000000000 */
[----:B------:R-:W-:Y:S01]  /*2a00*/  ULEA UR4, UR37, UR4, 0x18 ;  /* 0x0000000425047291 */ /* 0x000fe2000f8ec0ff */
[----:B------:R-:W-:Y:S02]  /*2a10*/  UMOV UR5, 0x400 ;  /* 0x0000040000057882 */ /* 0x000fe40000000000 */
[----:B------:R-:W-:-:S06]  /*2a20*/  ULEA UR37, UR37, UR5, 0x18 ;  /* 0x0000000525257291 */ /* 0x000fcc000f8ec0ff */
[----:B------:R-:W1:Y:S02]  /*2a30*/  LDS.U8 R0, [UR4+0x1c] ;  /* 0x00001c04ff007984 */ /* 0x000e640008000000 */
[----:B-1----:R-:W-:-:S13]  /*2a40*/  ISETP.NE.AND P0, PT, R0, RZ, PT ;  /* 0x000000ff0000720c */ /* 0x002fda0003f05270 */
[----:B------:R-:W-:Y:S05]  /*2a50*/  @P0 BRA `(.L_x_48) ;  /* 0x0000000000580947 */ /* 0x000fea0003800000 */
[----:B------:R-:W-:-:S13]  /*2a60*/  ELECT P0, URZ, PT ;  /* 0x0000000000ff782f */ /* 0x000fda0003800000 */
[----:B------:R-:W-:Y:S05]  /*2a70*/  @!P0 BRA `(.L_x_49) ;  /* 0x0000000000608947 */ /* 0x000fea0003800000 */
[----:B------:R-:W-:Y:S01]  /*2a80*/  UMOV UR5, 0x10 ;  /* 0x0000001000057882 */ /* 0x000fe20000000000 */
[----:B------:R-:W-:Y:S01]  /*2a90*/  HFMA2 R0, -RZ, RZ, 0, 5.9604644775390625e-08 ;  /* 0x00000001ff007431 */ /* 0x000fe200000001ff */
[----:B------:R-:W-:-:S03]  /*2aa0*/  MOV R2, 0xffff ;  /* 0x0000ffff00027802 */ /* 0x000fc60000000f00 */
[----:B------:R-:W-:Y:S04]  /*2ab0*/  DEPBAR.LE SB1, 0x36 ;  /* 0x00009d800000791a */ /* 0x000fe80000000000 */
[----:B------:R-:W1:Y:S02]  /*2ac0*/  UTCATOMSWS.FIND_AND_SET.ALIGN UP0, UR5, UR5 ;  /* 0x00000005000575e3 */ /* 0x000e640008000800 */
[----:B-1----:R-:W-:Y:S01]  /*2ad0*/  MOV R3, UR5 ;  /* 0x0000000500037c02 */ /* 0x002fe20008000f00 */
[----:B------:R-:W-:Y:S06]  /*2ae0*/  BRA.U UP0, `(.L_x_50) ;  /* 0x0000000100187547 */ /* 0x000fec000b800000 */
.L_x_51:
[----:B------:R-:W-:Y:S05]  /*2af0*/  NANOSLEEP 0x64 ;  /* 0x000000640000795d */ /* 0x000fea0003800000 */
[----:B------:R-:W-:-:S05]  /*2b00*/  UMOV UR5, 0x10 ;  /* 0x0000001000057882 */ /* 0x000fca0000000000 */
[----:B------:R-:W-:Y:S04]  /*2b10*/  DEPBAR.LE SB1, 0x36 ;  /* 0x00009d800000791a */ /* 0x000fe80000000000 */
[----:B------:R-:W1:Y:S02]  /*2b20*/  UTCATOMSWS.FIND_AND_SET.ALIGN UP0, UR5, UR5 ;  /* 0x00000005000575e3 */ /* 0x000e640008000800 */
[----:B-1----:R-:W-:Y:S01]  /*2b30*/  MOV R3, UR5 ;  /* 0x0000000500037c02 */ /* 0x002fe20008000f00 */
[----:B------:R-:W-:Y:S05]  /*2b40*/  BRA.U !UP0, `(.L_x_51) ;  /* 0xfffffffd08e87547 */ /* 0x000fea000b83ffff */
.L_x_50:
[-C--:B------:R-:W-:Y:S02]  /*2b50*/  SHF.L.U32 R2, R2, R3.reuse, RZ ;  /* 0x0000000302027219 */ /* 0x080fe400000006ff */
[----:B------:R-:W-:Y:S01]  /*2b60*/  SHF.L.U32 R0, R0, R3, RZ ;  /* 0x0000000300007219 */ /* 0x000fe200000006ff */
[----:B------:R-:W-:Y:S02]  /*2b70*/  IMAD.SHL.U32 R3, R3, 0x20, RZ ;  /* 0x0000002003037824 */ /* 0x000fe400078e00ff */
[----:B------:R1:W-:Y:S04]  /*2b80*/  ATOMS.OR RZ, [UR4+0x14], R2 ;  /* 0x00001402ffff798c */ /* 0x0003e8000b000004 */
[----:B------:R1:W-:Y:S04]  /*2b90*/  ATOMS.OR RZ, [UR4+0x18], R0 ;  /* 0x00001800ffff798c */ /* 0x0003e8000b000004 */
[----:B------:R1:W-:Y:S01]  /*2ba0*/  STS [UR37+0x130], R3 ;  /* 0x00013003ff007988 */ /* 0x0003e20008000825 */
[----:B------:R-:W-:Y:S05]  /*2bb0*/  BRA `(.L_x_49) ;  /* 0x0000000000107947 */ /* 0x000fea0003800000 */
.L_x_48:
[----:B------:R-:W-:Y:S02]  /*2bc0*/  MOV R0, 0xffffffff ;  /* 0xffffffff00007802 */ /* 0x000fe40000000f00 */
[----:B------:R-:W-:-:S03]  /*2bd0*/  MOV R2, 0x2c00 ;  /* 0x00002c0000027802 */ /* 0x000fc60000000f00 */
[----:B------:R1:W-:Y:S04]  /*2be0*/  STS [UR37+0x130], R0 ;  /* 0x00013000ff007988 */ /* 0x0003e80008000825 */
[----:B-1-3-5:R-:W-:Y:S05]  /*2bf0*/  CALL.REL.NOINC `($__internal_1_$__cuda_sm10x_tcgen05_guardrail_trap_phase_invalid_during_alloc) ;  /* 0x0000006c004c7944 */ /* 0x02afea0003c00000 */
.L_x_49:
[----:B------:R-:W-:Y:S05]  /*2c00*/  WARPSYNC.ALL ;  /* 0x0000000000007948 */ /* 0x000fea0003800000 */
[----:B------:R-:W2:Y:S01]  /*2c10*/  S2UR UR5, SR_CgaCtaId ;  /* 0x00000000000579c3 */ /* 0x000ea20000008800 */
[----:B------:R-:W-:Y:S01]  /*2c20*/  UMOV UR4, 0x400 ;  /* 0x0000040000047882 */ /* 0x000fe20000000000 */
[----:B------:R-:W-:-:S06]  /*2c30*/  NOP ;  /* 0x0000000000007918 */ /* 0x000fcc0000000000 */
[----:B------:R-:W-:Y:S06]  /*2c40*/  BAR.ARV 0x6, 0xa0 ;  /* 0x0182800000007b1d */ /* 0x000fec0000002000 */
[----:B------:R-:W4:Y:S01]  /*2c50*/  LDCU UR7, c[0x0][0x38c] ;  /* 0x00007180ff0777ac */ /* 0x000f220008000800 */
[----:B------:R-:W-:Y:S01]  /*2c60*/  IMAD.MOV.U32 R11, RZ, RZ, 0x1 ;  /* 0x00000001ff0b7424 */ /* 0x000fe200078e00ff */
[----:B------:R-:W-:Y:S01]  /*2c70*/  CS2R R8, SRZ ;  /* 0x0000000000087805 */ /* 0x000fe2000001ff00 */
[----:B------:R-:W-:Y:S01]  /*2c80*/  IMAD.MOV.U32 R10, RZ, RZ, RZ ;  /* 0x000000ffff0a7224 */ /* 0x000fe200078e00ff */
[----:B------:R-:W3:Y:S01]  /*2c90*/  LDCU UR6, c[0x0][0x38c] ;  /* 0x00007180ff0677ac */ /* 0x000ee20008000800 */
[----:B------:R-:W-:Y:S01]  /*2ca0*/  UMOV UR15, URZ ;  /* 0x000000ff000f7c82 */ /* 0x000fe20008000000 */
[----:B------:R-:W-:Y:S01]  /*2cb0*/  UMOV UR14, URZ ;  /* 0x000000ff000e7c82 */ /* 0x000fe20008000000 */
[----:B--2---:R-:W-:Y:S01]  /*2cc0*/  ULEA UR5, UR5, UR4, 0x18 ;  /* 0x0000000405057291 */ /* 0x004fe2000f8ec0ff */
[----:B------:R-:W-:Y:S01]  /*2cd0*/  UMOV UR24, 0x0 ;  /* 0x0000000000187882 */ /* 0x000fe20000000000 */
[----:B------:R-:W-:-:S02]  /*2ce0*/  UMOV UR25, 0x4400010 ;  /* 0x0440001000197882 */ /* 0x000fc40000000000 */
[----:B------:R-:W-:Y:S02]  /*2cf0*/  UIADD3 UR10, UPT, UPT, UR5, 0x8800, URZ ;  /* 0x00008800050a7890 */ /* 0x000fe4000fffe0ff */
[----:B------:R-:W-:Y:S02]  /*2d00*/  UIADD3 UR11, UPT, UPT, UR5, 0xe800, URZ ;  /* 0x0000e800050b7890 */ /* 0x000fe4000fffe0ff */
[----:B----4-:R-:W-:Y:S01]  /*2d10*/  UIADD3 UR7, UPT, UPT, UR7, 0x3f, URZ ;  /* 0x0000003f07077890 */ /* 0x010fe2000fffe0ff */
[----:B-1----:R-:W1:Y:S01]  /*2d20*/  LDS R0, [UR5+0x130] ;  /* 0x00013005ff007984 */ /* 0x002e620008000800 */
[----:B------:R-:W-:Y:S02]  /*2d30*/  USHF.R.U32.HI UR10, URZ, 0x4, UR10 ;  /* 0x00000004ff0a7899 */ /* 0x000fe4000801160a */
[----:B------:R-:W-:Y:S02]  /*2d40*/  USHF.R.S32.HI UR4, URZ, 0x1f, UR7 ;  /* 0x0000001fff047899 */ /* 0x000fe40008011407 */
[----:B------:R-:W-:-:S02]  /*2d50*/  USHF.R.U32.HI UR11, URZ, 0x4, UR11 ;  /* 0x00000004ff0b7899 */ /* 0x000fc4000801160b */
[----:B------:R-:W-:Y:S02]  /*2d60*/  ULEA.HI UR4, UR4, UR7, URZ, 0x6 ;  /* 0x0000000704047291 */ /* 0x000fe4000f8f30ff */
[----:B------:R-:W-:Y:S02]  /*2d70*/  ULOP3.LUT UR10, UR10, 0x3fff, URZ, 0xc0, !UPT ;  /* 0x00003fff0a0a7892 */ /* 0x000fe4000f8ec0ff */
[----:B------:R-:W-:Y:S02]  /*2d80*/  USHF.R.S32.HI UR4, URZ, 0x6, UR4 ;  /* 0x00000006ff047899 */ /* 0x000fe40008011404 */
[----:B------:R-:W-:Y:S02]  /*2d90*/  ULOP3.LUT UR11, UR11, 0x3fff, URZ, 0xc0, !UPT ;  /* 0x00003fff0b0b7892 */ /* 0x000fe4000f8ec0ff */
[----:B------:R-:W-:Y:S01]  /*2da0*/  UISETP.LT.AND UP0, UPT, UR4, 0x1, UPT ;  /* 0x000000010400788c */ /* 0x000fe2000bf01270 */
[----:B------:R-:W-:Y:S01]  /*2db0*/  UMOV UR22, 0x0 ;  /* 0x0000000000167882 */ /* 0x000fe20000000000 */
[----:B------:R-:W-:-:S02]  /*2dc0*/  UMOV UR23, 0x4400010 ;  /* 0x0440001000177882 */ /* 0x000fc40000000000 */
[----:B------:R-:W-:Y:S02]  /*2dd0*/  USEL UR9, UR4, 0x1, !UP0 ;  /* 0x0000000104097887 */ /* 0x000fe4000c000000 */
[----:B------:R-:W-:Y:S02]  /*2de0*/  ULOP3.LUT UR10, UR10, 0x10000, URZ, 0xfc, !UPT ;  /* 0x000100000a0a7892 */ /* 0x000fe4000f8efcff */
[----:B------:R-:W-:Y:S02]  /*2df0*/  ULOP3.LUT UR11, UR11, 0x10000, URZ, 0xfc, !UPT ;  /* 0x000100000b0b7892 */ /* 0x000fe4000f8efcff */
[----:B------:R-:W-:Y:S02]  /*2e00*/  UIADD3 UR9, UPT, UPT, -UR9, URZ, URZ ;  /* 0x000000ff09097290 */ /* 0x000fe4000fffe1ff */
[----:B---3--:R-:W-:Y:S01]  /*2e10*/  UISETP.GE.AND UP3, UPT, UR6, 0x1, UPT ;  /* 0x000000010600788c */ /* 0x008fe2000bf66270 */
[----:B------:R-:W-:Y:S01]  /*2e20*/  UMOV UR20, 0x0 ;  /* 0x0000000000147882 */ /* 0x000fe20000000000 */
[----:B------:R-:W-:Y:S01]  /*2e30*/  UMOV UR21, 0x4400010 ;  /* 0x0440001000157882 */ /* 0x000fe20000000000 */
[----:B------:R-:W-:Y:S01]  /*2e40*/  UMOV UR18, 0x0 ;  /* 0x0000000000127882 */ /* 0x000fe20000000000 */
[----:B------:R-:W-:Y:S01]  /*2e50*/  UMOV UR19, 0x4400010 ;  /* 0x0440001000137882 */ /* 0x000fe20000000000 */
[----:B-1----:R-:W-:-:S15]  /*2e60*/  R2UR UR16, R0 ;  /* 0x00000000001072ca */ /* 0x002fde00000e0000 */
.L_x_58:
[----:B------:R-:W-:Y:S02]  /*2e70*/  LEA R0, R10, UR5, 0x3 ;  /* 0x000000050a007c11 */ /* 0x000fe4000f8e18ff */
[----:B------:R-:W-:Y:S02]  /*2e80*/  SHF.L.U32 R2, R9, 0x1f, RZ ;  /* 0x0000001f09027819 */ /* 0x000fe400000006ff */
[----:B------:R-:W-:Y:S01]  /*2e90*/  PLOP3.LUT P0, PT, PT, PT, UP3, 0x80, 0x8 ;  /* 0x000000000008781c */ /* 0x000fe20003f0f038 */
[----:B------:R-:W-:Y:S01]  /*2ea0*/  VIADD R3, R0, 0x90 ;  /* 0x0000009000037836 */ /* 0x000fe20000000000 */
[----:B-1----:R-:W1:Y:S02]  /*2eb0*/  SYNCS.PHASECHK.TRANS64.TRYWAIT P1, [R0+URZ+0x80], R2 ;  /* 0x00008002000075a7 */ /* 0x002e6400080211ff */
[----:B-1-3--:R-:W-:Y:S09]  /*2ec0*/  @!P1 BRA `(.L_x_52) ;  /* 0x0000006000989947 */ /* 0x00aff20003800000 */
.L_x_143:
[----:B------:R-:W-:Y:S01]  /*2ed0*/  LEA R4, R10, UR5, 0x4 ;  /* 0x000000050a047c11 */ /* 0x000fe2000f8e20ff */
[----:B------:R-:W-:Y:S01]  /*2ee0*/  @UP3 ULEA UR6, UR14, UR5, 0x3 ;  /* 0x000000050e063291 */ /* 0x000fe2000f8e18ff */
[----:B------:R-:W-:Y:S01]  /*2ef0*/  PLOP3.LUT P2, PT, PT, PT, PT, 0x80, 0x8 ;  /* 0x000000000008781c */ /* 0x000fe20003f4f070 */
[----:B------:R-:W-:Y:S01]  /*2f00*/  ULEA UR7, UR15, UR5, 0x3 ;  /* 0x000000050f077291 */ /* 0x000fe2000f8e18ff */
[----:B------:R-:W-:Y:S02]  /*2f10*/  PRMT R3, RZ, 0x654, R3 ;  /* 0x00000654ff037816 */ /* 0x000fe40000000003 */
[----:B------:R-:W2:Y:S01]  /*2f20*/  LDS.128 R4, [R4+0x110] ;  /* 0x0001100004047984 */ /* 0x000ea20000000c00 */
[----:B-1----:R-:W-:Y:S02]  /*2f30*/  @P0 SHF.L.U32 R2, R8, 0x1f, RZ ;  /* 0x0000001f08020819 */ /* 0x002fe400000006ff */
[----:B------:R-:W-:Y:S01]  /*2f40*/  SHF.L.U32 R0, R11, 0x1f, RZ ;  /* 0x0000001f0b007819 */ /* 0x000fe200000006ff */
[----:B------:R-:W-:Y:S01]  /*2f50*/  @!PT LDS RZ, [RZ] ;  /* 0x00000000fffff984 */ /* 0x000fe20000000800 */
[----:B------:R-:W-:Y:S01]  /*2f60*/  @!PT LDS RZ, [RZ] ;  /* 0x00000000fffff984 */ /* 0x000fe20000000800 */
[----:B------:R-:W-:Y:S01]  /*2f70*/  @!PT LDS RZ, [RZ] ;  /* 0x00000000fffff984 */ /* 0x000fe20000000800 */
[----:B------:R-:W-:Y:S01]  /*2f80*/  @!PT LDS RZ, [RZ] ;  /* 0x00000000fffff984 */ /* 0x000fe20000000800 */
[----:B------:R1:W-:Y:S06]  /*2f90*/  MEMBAR.ALL.CTA ;  /* 0x0000000000007992 */ /* 0x0003ec0000008000 */
[----:B-1----:R-:W1:Y:S02]  /*2fa0*/  FENCE.VIEW.ASYNC.S ;  /* 0x00000000000073c6 */ /* 0x002e640000000000 */
[----:B-1----:R1:W-:Y:S01]  /*2fb0*/  SYNCS.ARRIVE.TRANS64.RED.A1T0 RZ, [R3+URZ], RZ ;  /* 0x000000ff03ff79a7 */ /* 0x0023e200081004ff */
[----:B------:R1:W3:Y:S01]  /*2fc0*/  @P0 SYNCS.PHASECHK.TRANS64.TRYWAIT P2, [UR6], R2 ;  /* 0x00000002ff0005a7 */ /* 0x0002e20008041106 */
[----:B------:R-:W-:Y:S01]  /*2fd0*/  ULEA.HI UR6, UR15, UR15, URZ, 0x1 ;  /* 0x0000000f0f067291 */ /* 0x000fe2000f8f08ff */
[----:B--2---:R-:W-:-:S03]  /*2fe0*/  LOP3.LUT P1, RZ, R6, 0x1, RZ, 0xc0, !PT ;  /* 0x0000000106ff7812 */ /* 0x004fc6000782c0ff */
[----:B------:R-:W-:Y:S02]  /*2ff0*/  USHF.L.U32 UR8, UR6, 0x7, URZ ;  /* 0x0000000706087899 */ /* 0x000fe400080006ff */
[----:B------:R-:W-:Y:S02]  /*3000*/  ULOP3.LUT UR6, UR6, 0xffe, URZ, 0xc0, !UPT ;  /* 0x00000ffe06067892 */ /* 0x000fe4000f8ec0ff */
[----:B------:R-:W-:Y:S02]  /*3010*/  ULOP3.LUT UR8, UR8, 0xffffff00, URZ, 0xc0, !UPT ;  /* 0xffffff0008087892 */ /* 0x000fe4000f8ec0ff */
[----:B------:R-:W-:Y:S02]  /*3020*/  UIADD3 UR6, UPT, UPT, -UR6, UR15, URZ ;  /* 0x0000000f06067290 */ /* 0x000fe4000fffe1ff */
[----:B------:R-:W-:Y:S01]  /*3030*/  UIADD3 UR8, UPT, UPT, UR16, UR8, URZ ;  /* 0x0000000810087290 */ /* 0x000fe2000fffe0ff */
[----:B------:R-:W2:Y:S03]  /*3040*/  SYNCS.PHASECHK.TRANS64.TRYWAIT P0, [UR7+0xc0], R0 ;  /* 0x0000c000ff0075a7 */ /* 0x000ea60008001107 */
[----:B------:R-:W-:Y:S01]  /*3050*/  ULEA UR8, UR6, UR8, 0x14 ;  /* 0x0000000806087291 */ /* 0x000fe2000f8ea0ff */
[----:B-123--:R-:W-:Y:S11]  /*3060*/  @!P0 BRA `(.L_x_53) ;  /* 0x0000006000448947 */ /* 0x00eff60003800000 */
.L_x_145:
[----:B------:R-:W-:Y:S01]  /*3070*/  IADD3 R10, PT, PT, R10, 0x1, RZ ;  /* 0x000000010a0a7810 */ /* 0x000fe20007ffe0ff */
[----:B------:R-:W-:Y:S06]  /*3080*/  BRA.U !UP3, `(.L_x_54) ;  /* 0x000000010bc07547 */ /* 0x000fec000b800000 */
[----:B------:R-:W-:Y:S01]  /*3090*/  UPLOP3.LUT UP4, UPT, UPT, UPT, UPT, 0x40, 0x4 ;  /* 0x000000000004789c */ /* 0x000fe20003f8e870 */
[----:B------:R-:W-:Y:S01]  /*30a0*/  UMOV UR13, UR9 ;  /* 0x00000009000d7c82 */ /* 0x000fe20008000000 */
[----:B------:R-:W-:Y:S01]  /*30b0*/  UMOV UR12, UR4 ;  /* 0x00000004000c7c82 */ /* 0x000fe20008000000 */
[----:B------:R-:W-:-:S08]  /*30c0*/  UMOV UR17, UR14 ;  /* 0x0000000e00117c82 */ /* 0x000fd00008000000 */
.L_x_57:
[----:B------:R-:W-:Y:S02]  /*30d0*/  UIADD3 UR13, UPT, UPT, UR13, 0x1, URZ ;  /* 0x000000010d0d7890 */ /* 0x000fe4000fffe0ff */
[----:B--2---:R-:W-:Y:S02]  /*30e0*/  ULEA UR6, UR17, UR5, 0x3 ;  /* 0x0000000511067291 */ /* 0x004fe4000f8e18ff */
[----:B------:R-:W-:Y:S01]  /*30f0*/  UISETP.NE.AND UP0, UPT, UR13, URZ, UPT ;  /* 0x000000ff0d00728c */ /* 0x000fe2000bf05270 */
[----:B---3--:R-:W-:Y:S10]  /*3100*/  @P2 BRA `(.L_x_55) ;  /* 0x00000000000c2947 */ /* 0x008ff40003800000 */
[----:B-1----:R-:W-:Y:S04]  /*3110*/  SHF.L.U32 R2, R8, 0x1f, RZ ;  /* 0x0000001f08027819 */ /* 0x002fe800000006ff */
[----:B------:R-:W1:Y:S02]  /*3120*/  SYNCS.PHASECHK.TRANS64.TRYWAIT P0, [UR6], R2 ;  /* 0x00000002ff0075a7 */ /* 0x000e640008001106 */
[----:B-1----:R-:W-:Y:S05]  /*3130*/  @!P0 BRA `(.L_x_56) ;  /* 0x0000006000288947 */ /* 0x002fea0003800000 */
.L_x_55:
[----:B------:R-:W-:Y:S01]  /*3140*/  UISETP.NE.AND UP1, UPT, UR12, 0x1, UPT ;  /* 0x000000010c00788c */ /* 0x000fe2000bf25270 */
[----:B------:R-:W-:Y:S01]  /*3150*/  PLOP3.LUT P2, PT, PT, PT, PT, 0x80, 0x8 ;  /* 0x000000000008781c */ /* 0x000fe20003f4f070 */
[----:B------:R-:W-:Y:S02]  /*3160*/  UIADD3 UR14, UPT, UPT, UR17, 0x1, URZ ;  /* 0x00000001110e7890 */ /* 0x000fe4000fffe0ff */
[----:B------:R-:W-:Y:S02]  /*3170*/  ULEA UR28, UR17, UR11, 0xb ;  /* 0x0000000b111c7291 */ /* 0x000fe4000f8e58ff */
[----:B------:R-:W-:Y:S01]  /*3180*/  UISETP.NE.AND UP2, UPT, UR14, 0x3, UPT ;  /* 0x000000030e00788c */ /* 0x000fe2000bf45270 */
[----:B------:R-:W-:Y:S01]  /*3190*/  PLOP3.LUT P0, PT, PT, PT, UP1, 0x80, 0x8 ;  /* 0x000000000008781c */ /* 0x000fe20003f0f018 */
[----:B------:R-:W-:Y:S02]  /*31a0*/  UIADD3 UR40, UPT, UPT, UR28, 0x2, URZ ;  /* 0x000000021c287890 */ /* 0x000fe4000fffe0ff */
[----:B------:R-:W-:Y:S02]  /*31b0*/  USEL UR27, URZ, 0x1, UP2 ;  /* 0x00000001ff1b7887 */ /* 0x000fe40009000000 */
[----:B------:R-:W-:Y:S02]  /*31c0*/  USEL UR14, UR14, URZ, UP2 ;  /* 0x000000ff0e0e7287 */ /* 0x000fe40009000000 */
[----:B------:R-:W-:Y:S02]  /*31d0*/  UIADD3 UR36, UPT, UPT, UR28, 0x4, URZ ;  /* 0x000000041c247890 */ /* 0x000fe4000fffe0ff */
[----:B------:R-:W-:Y:S01]  /*31e0*/  @UP1 ULEA UR26, UR14, UR5, 0x3 ;  /* 0x000000050e1a1291 */ /* 0x000fe2000f8e18ff */
[----:B------:R-:W-:Y:S01]  /*31f0*/  LOP3.LUT R8, R8, UR27, RZ, 0x3c, !PT ;  /* 0x0000001b08087c12 */ /* 0x000fe2000f8e3cff */
[----:B------:R-:W-:Y:S02]  /*3200*/  UIADD3 UR32, UPT, UPT, UR28, 0x6, URZ ;  /* 0x000000061c207890 */ /* 0x000fe4000fffe0ff */
[----:B------:R-:W-:Y:S01]  /*3210*/  UIADD3 UR6, UPT, UPT, UR6, 0x18, URZ ;  /* 0x0000001806067890 */ /* 0x000fe2000fffe0ff */
[----:B-1----:R-:W-:Y:S01]  /*3220*/  @P0 SHF.L.U32 R0, R8, 0x1f, RZ ;  /* 0x0000001f08000819 */ /* 0x002fe200000006ff */
[----:B------:R-:W-:Y:S01]  /*3230*/  UIADD3 UR12, UPT, UPT, UR12, -0x1, URZ ;  /* 0xffffffff0c0c7890 */ /* 0x000fe2000fffe0ff */
[----:B------:R-:W-:Y:S02]  /*3240*/  UMOV UR29, 0x40004040 ;  /* 0x40004040001d7882 */ /* 0x000fe40000000000 */
[----:B------:R2:W3:Y:S01]  /*3250*/  @P0 SYNCS.PHASECHK.TRANS64.TRYWAIT P2, [UR26], R0 ;  /* 0x00000000ff0005a7 */ /* 0x0004e2000804111a */
[----:B------:R-:W-:Y:S01]  /*3260*/  ULEA UR26, UR17, UR10, 0x9 ;  /* 0x0000000a111a7291 */ /* 0x000fe2000f8e48ff */
[----:B------:R-:W-:Y:S01]  /*3270*/  UMOV UR27, 0x40004040 ;  /* 0x40004040001b7882 */ /* 0x000fe20000000000 */
[----:B------:R-:W-:Y:S02]  /*3280*/  UMOV UR41, 0x40004040 ;  /* 0x4000404000297882 */ /* 0x000fe40000000000 */
[----:B------:R-:W-:Y:S02]  /*3290*/  UIADD3 UR38, UPT, UPT, UR26, 0x2, URZ ;  /* 0x000000021a267890 */ /* 0x000fe4000fffe0ff */
[----:B------:R-:W-:Y:S02]  /*32a0*/  UIADD3 UR34, UPT, UPT, UR26, 0x4, URZ ;  /* 0x000000041a227890 */ /* 0x000fe4000fffe0ff */
[----:B------:R-:W-:Y:S01]  /*32b0*/  UIADD3 UR30, UPT, UPT, UR26, 0x6, URZ ;  /* 0x000000061a1e7890 */ /* 0x000fe2000fffe0ff */
[----:B------:R2:W-:Y:S01]  /*32c0*/  UTCHMMA gdesc[UR26], gdesc[UR28], tmem[UR8], tmem[UR24], idesc[UR25], UP4 ;  /* 0x00ff181c1a0075ea */ /* 0x0005e2000a000008 */
[----:B------:R-:W-:Y:S01]  /*32d0*/  UPLOP3.LUT UP4, UPT, UPT, UPT, UPT, 0x80, 0x8 ;  /* 0x000000000008789c */ /* 0x000fe20003f8f070 */
[----:B------:R-:W-:Y:S01]  /*32e0*/  UMOV UR39, 0x40004040 ;  /* 0x4000404000277882 */ /* 0x000fe20000000000 */
[----:B------:R-:W-:Y:S01]  /*32f0*/  UMOV UR37, 0x40004040 ;  /* 0x4000404000257882 */ /* 0x000fe20000000000 */
[----:B------:R2:W-:Y:S01]  /*3300*/  UTCHMMA gdesc[UR38], gdesc[UR40], tmem[UR8], tmem[UR22], idesc[UR23], UPT ;  /* 0x00ff1628260075ea */ /* 0x0005e2000b800008 */
[----:B------:R-:W-:Y:S01]  /*3310*/  UMOV UR35, 0x40004040 ;  /* 0x4000404000237882 */ /* 0x000fe20000000000 */
[----:B------:R-:W-:Y:S01]  /*3320*/  UMOV UR33, 0x40004040 ;  /* 0x4000404000217882 */ /* 0x000fe20000000000 */
[----:B------:R-:W-:Y:S01]  /*3330*/  UMOV UR31, 0x40004040 ;  /* 0x40004040001f7882 */ /* 0x000fe20000000000 */
[----:B------:R2:W-:Y:S01]  /*3340*/  UTCHMMA gdesc[UR34], gdesc[UR36], tmem[UR8], tmem[UR20], idesc[UR21], UPT ;  /* 0x00ff1424220075ea */ /* 0x0005e2000b800008 */
[----:B------:R2:W-:Y:S01]  /*3350*/  UTCHMMA gdesc[UR30], gdesc[UR32], tmem[UR8], tmem[UR18], idesc[UR19], UPT ;  /* 0x00ff12201e0075ea */ /* 0x0005e2000b800008 */
[----:B------:R2:W-:Y:S01]  /*3360*/  UTCBAR [UR6], URZ ;  /* 0x000000ff060073e9 */ /* 0x0005e200080000ff */
[----:B------:R-:W-:Y:S01]  /*3370*/  UMOV UR17, UR14 ;  /* 0x0000000e00117c82 */ /* 0x000fe20008000000 */
[----:B------:R-:W-:Y:S05]  /*3380*/  BRA.U UP0, `(.L_x_57) ;  /* 0xfffffffd00507547 */ /* 0x000fea000b83ffff */
.L_x_54:
[----:B------:R-:W-:Y:S01]  /*3390*/  UIADD3 UR15, UPT, UPT, UR15, 0x1, URZ ;  /* 0x000000010f0f7890 */ /* 0x000fe2000fffe0ff */
[C---:B------:R-:W-:Y:S01]  /*33a0*/  ISETP.NE.AND P0, PT, R10.reuse, 0x2, PT ;  /* 0x000000020a00780c */ /* 0x040fe20003f05270 */
[----:B------:R-:W-:Y:S02]  /*33b0*/  UIADD3 UR7, UPT, UPT, UR7, 0xa0, URZ ;  /* 0x000000a007077890 */ /* 0x000fe4000fffe0ff */
[----:B------:R-:W-:Y:S01]  /*33c0*/  UISETP.NE.AND UP0, UPT, UR15, 0x4, UPT ;  /* 0x000000040f00788c */ /* 0x000fe2000bf05270 */
[----:B-12---:R-:W-:Y:S02]  /*33d0*/  SEL R0, RZ, 0x1, P0 ;  /* 0x00000001ff007807 */ /* 0x006fe40000000000 */
[----:B------:R-:W-:Y:S01]  /*33e0*/  SEL R10, R10, RZ, P0 ;  /* 0x000000ff0a0a7207 */ /* 0x000fe20000000000 */
[----:B------:R-:W-:Y:S01]  /*33f0*/  USEL UR6, URZ, 0x1, UP0 ;  /* 0x00000001ff067887 */ /* 0x000fe20008000000 */
[----:B------:R-:W-:Y:S01]  /*3400*/  LOP3.LUT R9, R9, R0, RZ, 0x3c, !PT ;  /* 0x0000000009097212 */ /* 0x000fe200078e3cff */
[----:B------:R-:W-:Y:S01]  /*3410*/  USEL UR15, UR15, URZ, UP0 ;  /* 0x000000ff0f0f7287 */ /* 0x000fe20008000000 */
[----:B------:R1:W-:Y:S03]  /*3420*/  UTCBAR [UR7], URZ ;  /* 0x000000ff070073e9 */ /* 0x0003e600080000ff */
[----:B------:R-:W-:Y:S01]  /*3430*/  LOP3.LUT R11, R11, UR6, RZ, 0x3c, !PT ;  /* 0x000000060b0b7c12 */ /* 0x000fe2000f8e3cff */
[----:B------:R-:W-:Y:S07]  /*3440*/  @P1 BRA `(.L_x_58) ;  /* 0xfffffff800881947 */ /* 0x000fee000383ffff */
[----:B------:R-:W2:Y:S01]  /*3450*/  S2UR UR4, SR_CgaCtaId ;  /* 0x00000000000479c3 */ /* 0x000ea20000008800 */
[----:B------:R-:W-:Y:S01]  /*3460*/  ELECT P0, URZ, PT ;  /* 0x0000000000ff782f */ /* 0x000fe20003800000 */
[----:B------:R-:W-:Y:S01]  /*3470*/  IMAD.MOV.U32 R0, RZ, RZ, 0x1 ;  /* 0x00000001ff007424 */ /* 0x000fe200078e00ff */
[----:B------:R-:W-:Y:S01]  /*3480*/  UIADD3 UR5, UPT, UPT, UR5, 0xc0, URZ ;  /* 0x000000c005057890 */ /* 0x000fe2000fffe0ff */
[----:B------:R-:W-:Y:S01]  /*3490*/  SHF.L.U32 R2, R11, 0x1f, RZ ;  /* 0x0000001f0b027819 */ /* 0x000fe200000006ff */
[----:B------:R-:W-:-:S03]  /*34a0*/  UMOV UR6, 0x40 ;  /* 0x0000004000067882 */ /* 0x000fc60000000000 */
[----:B------:R-:W-:Y:S01]  /*34b0*/  UVIRTCOUNT.DEALLOC.SMPOOL 0x80 ;  /* 0x000000800000784c */ /* 0x000fe20000000000 */
[----:B--2---:R-:W-:Y:S02]  /*34c0*/  ULEA UR4, UR4, UR6, 0x18 ;  /* 0x0000000604047291 */ /* 0x004fe4000f8ec0ff */
[----:B------:R-:W-:-:S07]  /*34d0*/  ULEA UR6, UR15, UR5, 0x3 ;  /* 0x000000050f067291 */ /* 0x000fce000f8e18ff */
[----:B------:R2:W-:Y:S02]  /*34e0*/  @P0 STS.U8 [UR4+0x1c], R0 ;  /* 0x00001c00ff000988 */ /* 0x0005e40008000004 */
[----:B------:R-:W4:Y:S02]  /*34f0*/  SYNCS.PHASECHK.TRANS64.TRYWAIT P0, [UR6], R2 ;  /* 0x00000002ff0075a7 */ /* 0x000f240008001106 */
[----:B--2-4-:R-:W-:Y:S05]  /*3500*/  @!P0 BRA `(.L_x_59) ;  /* 0x0000005c004c8947 */ /* 0x014fea0003800000 */
.L_x_148:
[----:B-1----:R-:W-:-:S04]  /*3510*/  UIADD3 UR7, UPT, UPT, UR15, 0x1, URZ ;  /* 0x000000010f077890 */ /* 0x002fc8000fffe0ff */
[----:B------:R-:W-:-:S04]  /*3520*/  UISETP.NE.AND UP0, UPT, UR7, 0x4, UPT ;  /* 0x000000040700788c */ /* 0x000fc8000bf05270 */
[----:B------:R-:W-:Y:S02]  /*3530*/  USEL UR8, URZ, 0x1, UP0 ;  /* 0x00000001ff087887 */ /* 0x000fe40008000000 */
[----:B------:R-:W-:-:S04]  /*3540*/  USEL UR7, UR7, URZ, UP0 ;  /* 0x000000ff07077287 */ /* 0x000fc80008000000 */
[----:B------:R-:W-:Y:S01]  /*3550*/  ULEA UR6, UR7, UR5, 0x3 ;  /* 0x0000000507067291 */ /* 0x000fe2000f8e18ff */
[----:B--2---:R-:W-:-:S04]  /*3560*/  LOP3.LUT R2, R11, UR8, RZ, 0x3c, !PT ;  /* 0x000000080b027c12 */ /* 0x004fc8000f8e3cff */
[----:B------:R-:W-:-:S04]  /*3570*/  SHF.L.U32 R3, R2, 0x1f, RZ ;  /* 0x0000001f02037819 */ /* 0x000fc800000006ff */
[----:B------:R-:W1:Y:S02]  /*3580*/  SYNCS.PHASECHK.TRANS64.TRYWAIT P0, [UR6], R3 ;  /* 0x00000003ff0075a7 */ /* 0x000e640008001106 */
[----:B-1----:R-:W-:Y:S05]  /*3590*/  @!P0 BRA `(.L_x_60) ;  /* 0x0000005c00408947 */ /* 0x002fea0003800000 */
.L_x_150:
        /* <DEDUP_REMOVED lines=9> */
.L_x_152:
[----:B------:R-:W-:-:S04]  /*3630*/  UIADD3 UR7, UPT, UPT, UR7, 0x1, URZ ;  /* 0x0000000107077890 */ /* 0x000fc8000fffe0ff */
[----:B------:R-:W-:-:S04]  /*3640*/  UISETP.NE.AND UP0, UPT, UR7, 0x4, UPT ;  /* 0x000000040700788c */ /* 0x000fc8000bf05270 */
[----:B------:R-:W-:Y:S02]  /*3650*/  USEL UR6, URZ, 0x1, UP0 ;  /* 0x00000001ff067887 */ /* 0x000fe40008000000 */
[----:B------:R-:W-:-:S04]  /*3660*/  USEL UR7, UR7, URZ, UP0 ;  /* 0x000000ff07077287 */ /* 0x000fc80008000000 */
[----:B------:R-:W-:Y:S01]  /*3670*/  ULEA UR7, UR7, UR5, 0x3 ;  /* 0x0000000507077291 */ /* 0x000fe2000f8e18ff */
[----:B------:R-:W-:-:S04]  /*3680*/  LOP3.LUT R2, R2, UR6, RZ, 0x3c, !PT ;  /* 0x0000000602027c12 */ /* 0x000fc8000f8e3cff */
[----:B------:R-:W-:-:S04]  /*3690*/  SHF.L.U32 R2, R2, 0x1f, RZ ;  /* 0x0000001f02027819 */ /* 0x000fc800000006ff */
[----:B------:R-:W2:Y:S02]  /*36a0*/  SYNCS.PHASECHK.TRANS64.TRYWAIT P0, [UR7], R2 ;  /* 0x00000002ff0075a7 */ /* 0x000ea40008001107 */
[----:B--2---:R-:W-:Y:S05]  /*36b0*/  @!P0 BRA `(.L_x_62) ;  /* 0x0000005c00288947 */ /* 0x004fea0003800000 */
.L_x_154:
[----:B------:R-:W-:Y:S01]  /*36c0*/  NOP ;  /* 0x0000000000007918 */ /* 0x000fe20000000000 */
[----:B-1----:R-:W1:Y:S01]  /*36d0*/  LDS R0, [UR4+0x14] ;  /* 0x00001404ff007984 */ /* 0x002e620008000800 */
[----:B------:R-:W-:Y:S01]  /*36e0*/  ULOP3.LUT UR6, UR16, 0xffff, URZ, 0xc0, !UPT ;  /* 0x0000ffff10067892 */ /* 0x000fe2000f8ec0ff */
[----:B------:R-:W-:Y:S01]  /*36f0*/  UMOV UR8, 0xffff ;  /* 0x0000ffff00087882 */ /* 0x000fe20000000000 */
[----:B------:R-:W-:Y:S02]  /*3700*/  UMOV UR5, 0x1 ;  /* 0x0000000100057882 */ /* 0x000fe40000000000 */
[----:B------:R-:W-:-:S04]  /*3710*/  USHF.R.U32.HI UR6, URZ, 0x5, UR6 ;  /* 0x00000005ff067899 */ /* 0x000fc80008011606 */
[----:B------:R-:W-:Y:S02]  /*3720*/  USHF.L.U32 UR8, UR8, UR6, URZ ;  /* 0x0000000608087299 */ /* 0x000fe400080006ff */
[----:B------:R-:W-:-:S04]  /*3730*/  USHF.L.U32 UR5, UR5, UR6, URZ ;  /* 0x0000000605057299 */ /* 0x000fc800080006ff */
[----:B-1----:R-:W-:-:S04]  /*3740*/  LOP3.LUT R0, R0, UR8, RZ, 0xc0, !PT ;  /* 0x0000000800007c12 */ /* 0x002fc8000f8ec0ff */
[----:B------:R-:W-:-:S13]  /*3750*/  ISETP.NE.AND P0, PT, R0, UR8, PT ;  /* 0x0000000800007c0c */ /* 0x000fda000bf05270 */
[----:B------:R-:W-:Y:S05]  /*3760*/  @P0 BRA `(.L_x_63) ;  /* 0x0000000000580947 */ /* 0x000fea0003800000 */
[----:B------:R-:W1:Y:S02]  /*3770*/  LDS R0, [UR4+0x18] ;  /* 0x00001804ff007984 */ /* 0x000e640008000800 */
[----:B-1----:R-:W-:-:S04]  /*3780*/  LOP3.LUT R0, R0, UR5, RZ, 0xc0, !PT ;  /* 0x0000000500007c12 */ /* 0x002fc8000f8ec0ff */
[----:B------:R-:W-:-:S13]  /*3790*/  ISETP.NE.AND P0, PT, R0, UR5, PT ;  /* 0x0000000500007c0c */ /* 0x000fda000bf05270 */
[----:B------:R-:W-:Y:S05]  /*37a0*/  @P0 BRA `(.L_x_64) ;  /* 0x00000000003c0947 */ /* 0x000fea0003800000 */
[----:B------:R-:W1:Y:S01]  /*37b0*/  S2R R2, SR_LANEID ;  /* 0x0000000000027919 */ /* 0x000e620000000000 */
[----:B------:R-:W-:Y:S01]  /*37c0*/  ULOP3.LUT UR8, URZ, UR8, URZ, 0x33, !UPT ;  /* 0x00000008ff087292 */ /* 0x000fe2000f8e33ff */
[----:B------:R-:W-:Y:S02]  /*37d0*/  VOTEU.ANY UR7, UPT, PT ;  /* 0x0000000000077886 */ /* 0x000fe400038e0100 */
[----:B------:R-:W-:-:S03]  /*37e0*/  UFLO.U32 UR7, UR7 ;  /* 0x00000007000772bd */ /* 0x000fc600080e0000 */
[----:B------:R-:W-:-:S04]  /*37f0*/  IMAD.U32 R0, RZ, RZ, UR8 ;  /* 0x00000008ff007e24 */ /* 0x000fc8000f8e00ff */
[----:B------:R2:W4:Y:S02]  /*3800*/  REDUX UR6, R0 ;  /* 0x00000000000673c4 */ /* 0x0005240000000000 */
[----:B------:R1:W-:Y:S02]  /*3810*/  UTCATOMSWS.AND URZ, UR8 ;  /* 0x0000000800ff79e3 */ /* 0x0003e40008000000 */
[----:B-1----:R-:W-:Y:S02]  /*3820*/  ISETP.EQ.U32.AND P0, PT, R2, UR7, PT ;  /* 0x0000000702007c0c */ /* 0x002fe4000bf02070 */
[----:B--2---:R-:W-:Y:S02]  /*3830*/  LOP3.LUT R0, RZ, UR5, RZ, 0x33, !PT ;  /* 0x00000005ff007c12 */ /* 0x004fe4000f8e33ff */
[----:B----4-:R-:W-:Y:S02]  /*3840*/  MOV R2, UR6 ;  /* 0x0000000600027c02 */ /* 0x010fe40008000f00 */
[----:B------:R-:W1:Y:S07]  /*3850*/  REDUX UR5, R0 ;  /* 0x00000000000573c4 */ /* 0x000e6e0000000000 */
[----:B------:R2:W-:Y:S01]  /*3860*/  @P0 ATOMS.AND RZ, [UR4+0x14], R2 ;  /* 0x00001402ffff098c */ /* 0x0005e2000a800004 */
[----:B-1----:R-:W-:-:S05]  /*3870*/  IMAD.U32 R0, RZ, RZ, UR5 ;  /* 0x00000005ff007e24 */ /* 0x002fca000f8e00ff */
[----:B------:R2:W-:Y:S01]  /*3880*/  @P0 ATOMS.AND RZ, [UR4+0x18], R0 ;  /* 0x00001800ffff098c */ /* 0x0005e2000a800004 */
[----:B------:R-:W-:Y:S05]  /*3890*/  BRA `(.L_x_65) ;  /* 0x0000000000147947 */ /* 0x000fea0003800000 */
.L_x_64:
[----:B------:R-:W-:Y:S02]  /*38a0*/  MOV R2, 0x38c0 ;  /* 0x000038c000027802 */ /* 0x000fe40000000f00 */
[----:B---3-5:R-:W-:Y:S05]  /*38b0*/  CALL.REL.NOINC `($__internal_0_$__cuda_sm10x_tcgen05_guardrail_trap_col_being_dealloced_not_returned_by_alloc) ;  /* 0x0000006000107944 */ /* 0x028fea0003c00000 */
[----:B------:R-:W-:Y:S05]  /*38c0*/  BRA `(.L_x_65) ;  /* 0x0000000000087947 */ /* 0x000fea0003800000 */
.L_x_63:
[----:B------:R-:W-:Y:S02]  /*38d0*/  MOV R2, 0x38f0 ;  /* 0x000038f000027802 */ /* 0x000fe40000000f00 */
[----:B---3-5:R-:W-:Y:S05]  /*38e0*/  CALL.REL.NOINC `($__internal_2_$__cuda_sm10x_tcgen05_guardrail_trap_unallocated_columns_being_dealloced) ;  /* 0x00000060001c7944 */ /* 0x028fea0003c00000 */
.L_x_65:
[----:B------:R-:W-:Y:S01]  /*38f0*/  NOP ;  /* 0x0000000000007918 */ /* 0x000fe20000000000 */
[----:B------:R-:W-:Y:S05]  /*3900*/  EXIT ;  /* 0x000000000000794d */ /* 0x000fea0003800000 */
.L_x_47:
[----:B------:R-:W-:-:S09]  /*3910*/  UISETP.NE.OR UP2, UPT, UR8, 0x3, !UP2 ;  /* 0x000000030800788c */ /* 0x000fd2000d745670 */
[----:B------:R-:W-:Y:S05]  /*3920*/  BRA.U UP2, `(.L_x_66) ;  /* 0x0000001102087547 */ /* 0x000fea000b800000 */
[----:B------:R-:W1:Y:S01]  /*3930*/  LDC R0, c[0x0][0xb30] ;  /* 0x0002cc00ff007b82 */ /* 0x000e620000000800 */
[----:B------:R-:W2:Y:S01]  /*3940*/  LDCU.64 UR8, c[0x0][0x888] ;  /* 0x00011100ff0877ac */ /* 0x000ea20008000a00 */
[----:B------:R-:W-:Y:S02]  /*3950*/  HFMA2 R27, -RZ, RZ, 0, 0 ;  /* 0x00000000ff1b7431 */ /* 0x000fe400000001ff */
[----:B------:R-:W-:Y:S01]  /*3960*/  IMAD.MOV.U32 R29, RZ, RZ, 0x1 ;  /* 0x00000001ff1d7424 */ /* 0x000fe200078e00ff */
[----:B------:R-:W-:Y:S01]  /*3970*/  MOV R25, 0x2000 ;  /* 0x0000200000197802 */ /* 0x000fe20000000f00 */
[----:B------:R-:W4:Y:S01]  /*3980*/  LDCU.64 UR4, c[0x0][0x890] ;  /* 0x00011200ff0477ac */ /* 0x000f220008000a00 */
[----:B------:R-:W-:Y:S01]  /*3990*/  IMAD.MOV.U32 R28, RZ, RZ, RZ ;  /* 0x000000ffff1c7224 */ /* 0x000fe200078e00ff */
[----:B------:R-:W3:Y:S01]  /*39a0*/  LDC R24, c[0x0][0x370] ;  /* 0x0000dc00ff187b82 */ /* 0x000ee20000000800 */
[----:B------:R-:W-:Y:S01]  /*39b0*/  UMOV UR7, 0x400 ;  /* 0x0000040000077882 */ /* 0x000fe20000000000 */
[----:B------:R-:W-:-:S02]  /*39c0*/  UPLOP3.LUT UP1, UPT, UPT, UPT, UPT, 0x40, 0x4 ;  /* 0x000000000004789c */ /* 0x000fc40003f2e870 */
[----:B------:R-:W-:-:S04]  /*39d0*/  ULEA UR7, UR37, UR7, 0x18 ;  /* 0x0000000725077291 */ /* 0x000fc8000f8ec0ff */
[----:B------:R-:W3:Y:S01]  /*39e0*/  LDC R3, c[0x0][0xb0c] ;  /* 0x0002c300ff037b82 */ /* 0x000ee20000000800 */
[----:B------:R-:W-:Y:S02]  /*39f0*/  UIADD3 UR13, UPT, UPT, UR7, 0x48, URZ ;  /* 0x00000048070d7890 */ /* 0x000fe4000fffe0ff */
[----:B--2---:R-:W-:Y:S02]  /*3a00*/  UISETP.NE.U32.AND UP2, UPT, UR8, URZ, UPT ;  /* 0x000000ff0800728c */ /* 0x004fe4000bf45070 */
[----:B------:R-:W-:Y:S02]  /*3a10*/  UIADD3 UR33, UPT, UPT, UR7, 0x30, URZ ;  /* 0x0000003007217890 */ /* 0x000fe4000fffe0ff */
[----:B----4-:R-:W-:Y:S01]  /*3a20*/  UISETP.NE.U32.AND UP3, UPT, UR4, URZ, UPT ;  /* 0x000000ff0400728c */ /* 0x010fe2000bf65070 */
[----:B------:R-:W2:Y:S01]  /*3a30*/  LDC R18, c[0x0][0xb20] ;  /* 0x0002c800ff127b82 */ /* 0x000ea20000000800 */
[----:B-1----:R-:W-:Y:S01]  /*3a40*/  ISETP.NE.AND P1, PT, R0, 0x1, PT ;  /* 0x000000010000780c */ /* 0x002fe20003f25270 */
[----:B------:R-:W-:-:S02]  /*3a50*/  UISETP.NE.AND.EX UP2, UPT, UR9, URZ, UPT, UP2 ;  /* 0x000000ff0900728c */ /* 0x000fc4000bf45320 */
[----:B------:R-:W-:Y:S02]  /*3a60*/  UIADD3 UR25, UPT, UPT, UR7, 0x38, URZ ;  /* 0x0000003807197890 */ /* 0x000fe4000fffe0ff */
[----:B------:R-:W-:Y:S02]  /*3a70*/  UIADD3 UR17, UPT, UPT, UR7, 0x40, URZ ;  /* 0x0000004007117890 */ /* 0x000fe4000fffe0ff */
[----:B------:R-:W1:Y:S01]  /*3a80*/  LDC.64 R30, c[0x0][0x348] ;  /* 0x0000d200ff1e7b82 */ /* 0x000e620000000a00 */
[----:B------:R-:W-:Y:S02]  /*3a90*/  UPRMT UR13, UR37, 0x654, UR13 ;  /* 0x00000654250d7896 */ /* 0x000fe4000800000d */
[----:B------:R-:W-:-:S05]  /*3aa0*/  UISETP.NE.AND.EX UP3, UPT, UR5, URZ, UPT, UP3 ;  /* 0x000000ff0500728c */ /* 0x000fca000bf65330 */
[----:B------:R-:W4:Y:S08]  /*3ab0*/  LDC.64 R16, c[0x0][0xb10] ;  /* 0x0002c400ff107b82 */ /* 0x000f300000000a00 */
[----:B------:R-:W1:Y:S08]  /*3ac0*/  LDC.64 R6, c[0x0][0xb18] ;  /* 0x0002c600ff067b82 */ /* 0x000e700000000a00 */
[----:B------:R-:W1:Y:S08]  /*3ad0*/  LDC.64 R4, c[0x0][0xb28] ;  /* 0x0002ca00ff047b82 */ /* 0x000e700000000a00 */
[----:B--23--:R-:W1:Y:S02]  /*3ae0*/  LDC R19, c[0x0][0x374] ;  /* 0x0000dd00ff137b82 */ /* 0x00ce640000000800 */
.L_x_77:
[C---:B------:R-:W-:Y:S02]  /*3af0*/  LEA R0, R28.reuse, UR7, 0x3 ;  /* 0x000000071c007c11 */ /* 0x040fe4000f8e18ff */
[----:B------:R-:W-:Y:S02]  /*3b00*/  SHF.L.U32 R2, R27, 0x1f, RZ ;  /* 0x0000001f1b027819 */ /* 0x000fe400000006ff */
[----:B------:R-:W-:Y:S02]  /*3b10*/  LEA R20, R28, UR7, 0x4 ;  /* 0x000000071c147c11 */ /* 0x000fe4000f8e20ff */
[----:B--2---:R-:W2:Y:S02]  /*3b20*/  SYNCS.PHASECHK.TRANS64.TRYWAIT P0, [R0+URZ+0x80], R2 ;  /* 0x00008002000075a7 */ /* 0x004ea400080011ff */
[----:B--2---:R-:W-:Y:S05]  /*3b30*/  @!P0 BRA `(.L_x_67) ;  /* 0x0000005800208947 */ /* 0x004fea0003800000 */
.L_x_155:
[----:B------:R-:W-:Y:S01]  /*3b40*/  ISETP.GE.AND P0, PT, R40, 0x1, PT ;  /* 0x000000012800780c */ /* 0x000fe20003f06270 */
[----:B------:R-:W3:Y:S01]  /*3b50*/  LDS.128 R20, [R20+0x110] ;  /* 0x0001100014147984 */ /* 0x000ee20000000c00 */
[----:B--2---:R-:W-:Y:S01]  /*3b60*/  VIADD R0, R0, 0x90 ;  /* 0x0000009000007836 */ /* 0x004fe20000000000 */
[----:B------:R-:W-:Y:S01]  /*3b70*/  @!PT LDS RZ, [RZ] ;  /* 0x00000000fffff984 */ /* 0x000fe20000000800 */
[----:B------:R-:W-:Y:S01]  /*3b80*/  @!PT LDS RZ, [RZ] ;  /* 0x00000000fffff984 */ /* 0x000fe20000000800 */
[----:B------:R-:W-:Y:S01]  /*3b90*/  @!PT LDS RZ, [RZ] ;  /* 0x00000000fffff984 */ /* 0x000fe20000000800 */
[----:B------:R-:W-:Y:S01]  /*3ba0*/  @!PT LDS RZ, [RZ] ;  /* 0x00000000fffff984 */ /* 0x000fe20000000800 */
[----:B------:R2:W-:Y:S06]  /*3bb0*/  MEMBAR.ALL.CTA ;  /* 0x0000000000007992 */ /* 0x0005ec0000008000 */
[----:B--2---:R-:W2:Y:S01]  /*3bc0*/  FENCE.VIEW.ASYNC.S ;  /* 0x00000000000073c6 */ /* 0x004ea20000000000 */
[----:B------:R-:W-:Y:S04]  /*3bd0*/  PRMT R0, RZ, 0x654, R0 ;  /* 0x00000654ff007816 */ /* 0x000fe80000000000 */
[----:B--2---:R2:W-:Y:S01]  /*3be0*/  SYNCS.ARRIVE.TRANS64.RED.A1T0 RZ, [R0+URZ], RZ ;  /* 0x000000ff00ff79a7 */ /* 0x0045e200081004ff */
[----:B---3--:R-:W-:Y:S11]  /*3bf0*/  LOP3.LUT P3, RZ, R22, 0x1, RZ, 0xc0, !PT ;  /* 0x0000000116ff7812 */ /* 0x008ff6000786c0ff */
[----:B------:R-:W-:Y:S02]  /*3c00*/  @!UPT UIADD3 URZ, UPT, UPT, URZ, URZ, URZ ;  /* 0x000000fffffff290 */ /* 0x000fe4000fffe0ff */
[----:B------:R-:W-:Y:S02]  /*3c10*/  @P3 MOV R11, R20 ;  /* 0x00000014000b3202 */ /* 0x000fe40000000f00 */
[----:B------:R-:W-:Y:S01]  /*3c20*/  @P3 LOP3.LUT R10, R21, 0xffff, RZ, 0xc0, !PT ;  /* 0x0000ffff150a3812 */ /* 0x000fe200078ec0ff */
[----:B--2---:R-:W-:Y:S06]  /*3c30*/  @!P0 BRA `(.L_x_68) ;  /* 0x0000000000a48947 */ /* 0x004fec0003800000 */
[-C--:B-1----:R-:W-:Y:S01]  /*3c40*/  IMAD.HI.U32 R0, R19, R7.reuse, RZ ;  /* 0x0000000713007227 */ /* 0x082fe200078e00ff */
[----:B------:R-:W-:Y:S02]  /*3c50*/  ISETP.NE.AND P0, PT, R6, 0x1, PT ;  /* 0x000000010600780c */ /* 0x000fe40003f05270 */
[----:B------:R-:W-:Y:S01]  /*3c60*/  ISETP.NE.AND P2, PT, R40, 0x1, PT ;  /* 0x000000012800780c */ /* 0x000fe20003f45270 */
[----:B----4-:R-:W-:Y:S01]  /*3c70*/  IMAD.HI.U32 R9, R24, R16, RZ ;  /* 0x0000001018097227 */ /* 0x010fe200078e00ff */
[----:B------:R-:W-:Y:S02]  /*3c80*/  SHF.R.U32.HI R0, RZ, R18, R0 ;  /* 0x00000012ff007219 */ /* 0x000fe40000011600 */
[----:B------:R-:W-:Y:S01]  /*3c90*/  ISETP.NE.AND P4, PT, R3, 0x1, PT ;  /* 0x000000010300780c */ /* 0x000fe20003f85270 */
[----:B------:R-:W-:Y:S01]  /*3ca0*/  IMAD.HI.U32 R13, R10, R7, RZ ;  /* 0x000000070a0d7227 */ /* 0x000fe200078e00ff */
[----:B------:R-:W-:Y:S02]  /*3cb0*/  SHF.R.U32.HI R9, RZ, R17, R9 ;  /* 0x00000011ff097219 */ /* 0x000fe40000011609 */
[----:B------:R-:W-:Y:S01]  /*3cc0*/  SEL R0, R19, R0, !P0 ;  /* 0x0000000013007207 */ /* 0x000fe20004000000 */
[----:B------:R-:W-:Y:S01]  /*3cd0*/  IMAD.HI.U32 R12, R11, R16, RZ ;  /* 0x000000100b0c7227 */ /* 0x000fe200078e00ff */
[----:B------:R-:W-:Y:S03]  /*3ce0*/  SEL R9, R24, R9, !P4 ;  /* 0x0000000918097207 */ /* 0x000fe60006000000 */
[-C--:B------:R-:W-:Y:S01]  /*3cf0*/  IMAD.HI.U32 R8, R0, R4.reuse, RZ ;  /* 0x0000000400087227 */ /* 0x080fe200078e00ff */
[----:B------:R-:W-:Y:S03]  /*3d00*/  SHF.R.U32.HI R12, RZ, R17, R12 ;  /* 0x00000011ff0c7219 */ /* 0x000fe6000001160c */
[----:B------:R-:W-:Y:S01]  /*3d10*/  IMAD.HI.U32 R2, R9, R4, RZ ;  /* 0x0000000409027227 */ /* 0x000fe200078e00ff */
[-C--:B------:R-:W-:Y:S02]  /*3d20*/  @P2 SHF.R.U32.HI R0, RZ, R5.reuse, R8 ;  /* 0x00000005ff002219 */ /* 0x080fe40000011608 */
[----:B------:R-:W-:Y:S02]  /*3d30*/  SHF.R.U32.HI R8, RZ, R18, R13 ;  /* 0x00000012ff087219 */ /* 0x000fe4000001160d */
[----:B------:R-:W-:Y:S01]  /*3d40*/  @P2 SHF.R.U32.HI R9, RZ, R5, R2 ;  /* 0x00000005ff092219 */ /* 0x000fe20000011602 */
[----:B------:R-:W-:Y:S01]  /*3d50*/  IMAD R0, R40, R0, RZ ;  /* 0x0000000028007224 */ /* 0x000fe200078e02ff */
[----:B------:R-:W-:Y:S02]  /*3d60*/  SEL R8, R10, R8, !P0 ;  /* 0x000000080a087207 */ /* 0x000fe40004000000 */
[----:B------:R-:W-:Y:S01]  /*3d70*/  SEL R2, R11, R12, !P4 ;  /* 0x0000000c0b027207 */ /* 0x000fe20006000000 */
[----:B------:R-:W-:Y:S01]  /*3d80*/  IMAD R12, R40, R9, RZ ;  /* 0x00000009280c7224 */ /* 0x000fe200078e02ff */
[C---:B------:R-:W-:Y:S01]  /*3d90*/  ISETP.GE.AND P0, PT, R8.reuse, R0, PT ;  /* 0x000000000800720c */ /* 0x040fe20003f06270 */
[----:B------:R-:W-:Y:S03]  /*3da0*/  IMAD.HI.U32 R0, R8, R4, RZ ;  /* 0x0000000408007227 */ /* 0x000fe600078e00ff */
[----:B------:R-:W-:Y:S02]  /*3db0*/  ISETP.GE.OR P0, PT, R2, R12, P0 ;  /* 0x0000000c0200720c */ /* 0x000fe40000706670 */
[-C--:B------:R-:W-:Y:S04]  /*3dc0*/  SHF.R.U32.HI R0, RZ, R5.reuse, R0 ;  /* 0x00000005ff007219 */ /* 0x080fe80000011600 */
[----:B------:R-:W-:Y:S05]  /*3dd0*/  SEL R13, R8, R0, !P2 ;  /* 0x00000000080d7207 */ /* 0x000fea0005000000 */
[----:B------:R-:W-:Y:S02]  /*3de0*/  IMAD.MOV R12, RZ, RZ, -R13 ;  /* 0x000000ffff0c7224 */ /* 0x000fe400078e0a0d */
[----:B------:R-:W-:Y:S04]  /*3df0*/  @!P0 IMAD.HI.U32 R0, R2, R4, RZ ;  /* 0x0000000402008227 */ /* 0x000fe800078e00ff */
[----:B------:R-:W-:Y:S01]  /*3e00*/  IMAD R12, R40, R12, R8 ;  /* 0x0000000c280c7224 */ /* 0x000fe200078e0208 */
[----:B------:R-:W-:Y:S04]  /*3e10*/  @!P0 SHF.R.U32.HI R0, RZ, R5, R0 ;  /* 0x00000005ff008219 */ /* 0x000fe80000011600 */
[----:B------:R-:W-:Y:S04]  /*3e20*/  @!P0 SEL R0, R2, R0, !P2 ;  /* 0x0000000002008207 */ /* 0x000fe80005000000 */
[----:B------:R-:W-:Y:S01]  /*3e30*/  @!P0 IADD3 R13, PT, PT, R13, -R0, RZ ;  /* 0x800000000d0d8210 */ /* 0x000fe20007ffe0ff */
[----:B------:R-:W-:Y:S01]  /*3e40*/  @!P0 IMAD R0, R9, R12, R0 ;  /* 0x0000000c09008224 */ /* 0x000fe200078e0200 */
[----:B------:R-:W-:Y:S01]  /*3e50*/  IADD3 R9, PT, PT, -R8, RZ, RZ ;  /* 0x000000ff08097210 */ /* 0x000fe20007ffe1ff */
[--C-:B------:R-:W-:Y:S02]  /*3e60*/  IMAD.MOV R12, RZ, RZ, -R2.reuse ;  /* 0x000000ffff0c7224 */ /* 0x100fe400078e0a02 */
[----:B------:R-:W-:Y:S02]  /*3e70*/  @!P0 IMAD R8, R13, R40, R2 ;  /* 0x000000280d088224 */ /* 0x000fe400078e0202 */
[----:B------:R-:W-:Y:S02]  /*3e80*/  @!P0 IMAD.MOV.U32 R2, RZ, RZ, R0 ;  /* 0x000000ffff028224 */ /* 0x000fe400078e0000 */
[----:B------:R-:W-:Y:S02]  /*3e90*/  IMAD R11, R3, R12, R11 ;  /* 0x0000000c030b7224 */ /* 0x000fe400078e020b */
[----:B------:R-:W-:Y:S02]  /*3ea0*/  IMAD R10, R6, R9, R10 ;  /* 0x00000009060a7224 */ /* 0x000fe400078e020a */
[----:B------:R-:W-:Y:S02]  /*3eb0*/  IMAD R11, R2, R3, R11 ;  /* 0x00000003020b7224 */ /* 0x000fe400078e020b */
[----:B------:R-:W-:Y:S02]  /*3ec0*/  IMAD R10, R8, R6, R10 ;  /* 0x00000006080a7224 */ /* 0x000fe400078e020a */
.L_x_68:
[----:B------:R-:W-:Y:S05]  /*3ed0*/  BRA.U UP1, `(.L_x_69) ;  /* 0x0000000101107547 */ /* 0x000fea000b800000 */
[----:B------:R-:W-:Y:S04]  /*3ee0*/  MOV R2, UR6 ;  /* 0x0000000600027c02 */ /* 0x000fe80008000f00 */
[----:B------:R-:W-:Y:S04]  /*3ef0*/  SHF.L.U32 R2, R2, 0x1f, RZ ;  /* 0x0000001f02027819 */ /* 0x000fe800000006ff */
[----:B------:R-:W2:Y:S02]  /*3f00*/  SYNCS.PHASECHK.TRANS64.TRYWAIT P0, [UR7+0x78], R2 ;  /* 0x00007802ff0075a7 */ /* 0x000ea40008001107 */
[----:B--2---:R-:W-:Y:S05]  /*3f10*/  @!P0 BRA `(.L_x_70) ;  /* 0x00000054003c8947 */ /* 0x004fea0003800000 */
.L_x_69:
[----:B------:R-:W-:Y:S02]  /*3f20*/  R2UR UR35, R15 ;  /* 0x000000000f2372ca */ /* 0x000fe400000e0000 */
[----:B------:R-:W-:Y:S02]  /*3f30*/  R2UR UR34, R14 ;  /* 0x000000000e2272ca */ /* 0x000fe400000e0000 */
[----:B------:R-:W-:Y:S02]  /*3f40*/  ISETP.NE.U32.AND P2, PT, RZ, UR4, PT ;  /* 0x00000004ff007c0c */ /* 0x000fe4000bf45070 */
[----:B------:R-:W-:Y:S02]  /*3f50*/  SHF.L.U32 R14, R29, 0x1f, RZ ;  /* 0x0000001f1d0e7819 */ /* 0x000fe400000006ff */
[----:B------:R-:W-:Y:S05]  /*3f60*/  ISETP.NE.AND.EX P2, PT, RZ, UR5, PT, P2 ;  /* 0x00000005ff007c0c */ /* 0x000fea000bf45320 */
[----:B------:R-:W-:Y:S02]  /*3f70*/  USHF.L.U32 UR35, UR35, 0x6, URZ ;  /* 0x0000000623237899 */ /* 0x000fe400080006ff */
[----:B------:R-:W-:Y:S01]  /*3f80*/  USHF.L.U32 UR34, UR34, 0x8, URZ ;  /* 0x0000000822227899 */ /* 0x000fe200080006ff */
[----:B------:R-:W-:Y:S11]  /*3f90*/  BRA.U !UP3, `(.L_x_71) ;  /* 0x000000010b347547 */ /* 0x000ff6000b800000 */
[----:B------:R-:W-:Y:S01]  /*3fa0*/  UPLOP3.LUT UP0, UPT, UPT, UPT, UP2, 0x80, 0x8 ;  /* 0x000000000008789c */ /* 0x000fe20003f0f020 */
[----:B--2---:R-:W-:Y:S02]  /*3fb0*/  HFMA2 R0, -RZ, RZ, 0, 5.9604644775390625e-08 ;  /* 0x00000001ff007431 */ /* 0x004fe400000001ff */
[----:B------:R-:W-:Y:S03]  /*3fc0*/  IMAD.MOV.U32 R88, RZ, RZ, 0x1 ;  /* 0x00000001ff587424 */ /* 0x000fe600078e00ff */
[----:B------:R-:W-:Y:S05]  /*3fd0*/  PLOP3.LUT P0, PT, PT, PT, UP0, 0x80, 0x8 ;  /* 0x000000000008781c */ /* 0x000fea0003f0f008 */
[----:B------:R-:W2:Y:S01]  /*3fe0*/  @UP0 LDCU.64 UR10, c[0x0][0x888] ;  /* 0x00011100ff0a07ac */ /* 0x000ea20008000a00 */
[----:B------:R-:W-:Y:S07]  /*3ff0*/  @UP0 UIMAD UR8, UR36, UR4, URZ ;  /* 0x00000004240802a4 */ /* 0x000fee000f8e02ff */
[----:B------:R-:W-:Y:S01]  /*4000*/  @!P0 PRMT R88, R0, 0x7610, R88 ;  /* 0x0000761000588816 */ /* 0x000fe20000000058 */
[----:B--2---:R-:W-:Y:S03]  /*4010*/  @UP0 UIMAD.WIDE UR10, UR8, 0x4, UR10 ;  /* 0x00000004080a08a5 */ /* 0x004fe6000f8e020a */
[----:B------:R-:W2:Y:S03]  /*4020*/  @!UP0 LDCU UR8, c[0x0][0x880] ;  /* 0x00011000ff0887ac */ /* 0x000ea60008000800 */
[----:B------:R-:W-:Y:S01]  /*4030*/  IMAD.U32 R8, RZ, RZ, UR10 ;  /* 0x0000000aff087e24 */ /* 0x000fe2000f8e00ff */
[----:B------:R-:W-:Y:S05]  /*4040*/  MOV R9, UR11 ;  /* 0x0000000b00097c02 */ /* 0x000fea0008000f00 */
[----:B-----5:R3:W5:Y:S02]  /*4050*/  @P0 LDG.E R49, desc[UR46][R8.64] ;  /* 0x0000002e08310981 */ /* 0x020764000c1e1900 */
[----:B--23--:R-:W-:Y:S07]  /*4060*/  @!P0 IMAD.U32 R49, RZ, RZ, UR8 ;  /* 0x00000008ff318e24 */ /* 0x00cfee000f8e00ff */
.L_x_71:
[----:B-----5:R-:W-:Y:S01]  /*4070*/  @!P2 FSETP.EQ.AND P0, PT, R49, RZ, PT ;  /* 0x000000ff3100a20b */ /* 0x020fe20003f02000 */
[----:B------:R-:W-:Y:S01]  /*4080*/  @!UPT UIADD3 URZ, UPT, UPT, URZ, URZ, URZ ;  /* 0x000000fffffff290 */ /* 0x000fe2000fffe0ff */
[----:B------:R-:W-:Y:S11]  /*4090*/  @!P2 BRA `(.L_x_72) ;  /* 0x000000000014a947 */ /* 0x000ff60003800000 */
[----:B------:R-:W-:Y:S02]  /*40a0*/  LOP3.LUT P2, RZ, R88, 0xff, RZ, 0xc0, !PT ;  /* 0x000000ff58ff7812 */ /* 0x000fe4000784c0ff */
[----:B------:R-:W-:Y:S04]  /*40b0*/  PLOP3.LUT P0, PT, PT, PT, UP0, 0x80, 0x8 ;  /* 0x000000000008781c */ /* 0x000fe80003f0f008 */
[----:B------:R-:W-:Y:S07]  /*40c0*/  PLOP3.LUT P0, PT, P0, PT, PT, 0x8, 0x80 ;  /* 0x000000000080781c */ /* 0x000fee000070e170 */
[----:B------:R-:W-:Y:S11]  /*40d0*/  @P2 FSETP.EQ.AND P0, PT, R49, RZ, PT ;  /* 0x000000ff3100220b */ /* 0x000ff60003f02000 */
[----:B------:R-:W-:Y:S02]  /*40e0*/  @!UPT UIADD3 URZ, UPT, UPT, URZ, URZ, URZ ;  /* 0x000000fffffff290 */ /* 0x000fe4000fffe0ff */
.L_x_72:
[----:B------:R-:W3:Y:S01]  /*40f0*/  SYNCS.PHASECHK.TRANS64.TRYWAIT P2, [UR7+0x50], R14 ;  /* 0x0000500eff0075a7 */ /* 0x000ee20008041107 */
[----:B------:R-:W-:Y:S04]  /*4100*/  ELECT P4, URZ, PT ;  /* 0x0000000000ff782f */ /* 0x000fe80003880000 */
[----:B------:R-:W-:Y:S11]  /*4110*/  PLOP3.LUT P4, PT, P0, P4, PT, 0xf2, 0x2f ;  /* 0x00000000002f781c */ /* 0x000ff60000789e72 */
[----:B------:R-:W-:Y:S02]  /*4120*/  @!UPT UIADD3 URZ, UPT, UPT, URZ, URZ, URZ ;  /* 0x000000fffffff290 */ /* 0x000fe4000fffe0ff */
[----:B-1----:R-:W-:Y:S05]  /*4130*/  @!P4 IADD3 R8, P0, PT, R30, 0x580, RZ ;  /* 0x000005801e08c810 */ /* 0x002fea0007f1e0ff */
[----:B--2---:R-:W-:Y:S01]  /*4140*/  @!P4 IMAD.X R2, RZ, RZ, R31, P0 ;  /* 0x000000ffff02c224 */ /* 0x004fe200000e061f */
[----:B---3--:R-:W-:Y:S07]  /*4150*/  @!P2 BRA `(.L_x_73) ;  /* 0x0000005000c4a947 */ /* 0x008fee0003800000 */
.L_x_158:
[----:B------:R-:W-:Y:S01]  /*4160*/  @!P4 R2UR UR8, R2 ;  /* 0x000000000208c2ca */ /* 0x000fe200000e0000 */
[----:B------:R-:W-:Y:S01]  /*4170*/  VOTEU.ALL UP1, P4 ;  /* 0x0000000000ff7886 */ /* 0x000fe20002020000 */
[----:B------:R-:W-:Y:S01]  /*4180*/  @!P4 R2UR UR9, R8 ;  /* 0x000000000809c2ca */ /* 0x000fe200000e0000 */
[----:B-1----:R-:W-:Y:S01]  /*4190*/  @!P4 IMAD.MOV.U32 R0, RZ, RZ, 0x2000 ;  /* 0x00002000ff00c424 */ /* 0x002fe200078e00ff */
[----:B------:R-:W-:Y:S01]  /*41a0*/  UMOV UR10, 0x0 ;  /* 0x00000000000a7882 */ /* 0x000fe20000000000 */
[----:B------:R-:W-:Y:S01]  /*41b0*/  UMOV UR11, 0x10000000 ;  /* 0x10000000000b7882 */ /* 0x000fe20000000000 */
[----:B------:R-:W-:Y:S01]  /*41c0*/  @!UP1 UIADD3 UR32, UPT, UPT, UR7, 0x400, URZ ;  /* 0x0000040007209890 */ /* 0x000fe2000fffe0ff */
[----:B------:R-:W-:Y:S06]  /*41d0*/  VOTEU.ALL UP1, P4 ;  /* 0x0000000000ff7886 */ /* 0x000fec0002020000 */
[----:B------:R-:W-:Y:S01]  /*41e0*/  IMAD.U32 R9, RZ, RZ, UR8 ;  /* 0x00000008ff097e24 */ /* 0x000fe2000f8e00ff */
[----:B------:R-:W-:Y:S01]  /*41f0*/  UPRMT UR8, UR37, 0x654, UR33 ;  /* 0x0000065425087896 */ /* 0x000fe20008000021 */
[----:B------:R-:W-:Y:S03]  /*4200*/  IMAD.U32 R8, RZ, RZ, UR9 ;  /* 0x00000009ff087e24 */ /* 0x000fe6000f8e00ff */
[----:B------:R-:W-:Y:S02]  /*4210*/  @!P4 R2UR UR15, R9 ;  /* 0x00000000090fc2ca */ /* 0x000fe400000e0000 */
[----:B------:R-:W-:Y:S02]  /*4220*/  @!P4 R2UR UR14, R8 ;  /* 0x00000000080ec2ca */ /* 0x000fe400000e0000 */
[----:B------:R-:W-:Y:S05]  /*4230*/  @!P4 IADD3 R8, P0, PT, R30, 0x580, RZ ;  /* 0x000005801e08c810 */ /* 0x000fea0007f1e0ff */
[----:B------:R-:W-:Y:S06]  /*4240*/  @!P4 IMAD.X R2, RZ, RZ, R31, P0 ;  /* 0x000000ffff02c224 */ /* 0x000fec00000e061f */
[----:B------:R1:W-:Y:S01]  /*4250*/  @!UP1 UTMALDG.3D [UR32], [UR14], desc[UR10] ;  /* 0x00000a200e0095b4 */ /* 0x0003e20008011000 */
[----:B------:R1:W-:Y:S01]  /*4260*/  @!P4 SYNCS.ARRIVE.TRANS64.RED.A0TR RZ, [UR7+0x30], R0 ;  /* 0x00003000ffffc9a7 */ /* 0x0003e20008300407 */
[----:B------:R-:W-:Y:S01]  /*4270*/  SYNCS.ARRIVE.TRANS64.RED.A1T0 RZ, [UR8], RZ ;  /* 0x000000ffffff79a7 */ /* 0x000fe20008100408 */
[----:B------:R-:W2:Y:S02]  /*4280*/  SYNCS.PHASECHK.TRANS64.TRYWAIT P2, [UR7+0x58], R14 ;  /* 0x0000580eff0075a7 */ /* 0x000ea40008041107 */
[----:B-12---:R-:W-:Y:S05]  /*4290*/  @!P2 BRA `(.L_x_74) ;  /* 0x00000050008ca947 */ /* 0x006fea0003800000 */
.L_x_160:
[----:B------:R-:W-:Y:S01]  /*42a0*/  @!P4 R2UR UR8, R2 ;  /* 0x000000000208c2ca */ /* 0x000fe200000e0000 */
[----:B------:R-:W-:Y:S01]  /*42b0*/  VOTEU.ALL UP1, P4 ;  /* 0x0000000000ff7886 */ /* 0x000fe20002020000 */
[----:B------:R-:W-:Y:S01]  /*42c0*/  @!P4 R2UR UR9, R8 ;  /* 0x000000000809c2ca */ /* 0x000fe200000e0000 */
[----:B-1----:R-:W-:Y:S01]  /*42d0*/  @!P4 IMAD.MOV.U32 R0, RZ, RZ, 0x2000 ;  /* 0x00002000ff00c424 */ /* 0x002fe200078e00ff */
[----:B------:R-:W-:Y:S01]  /*42e0*/  UMOV UR10, 0x0 ;  /* 0x00000000000a7882 */ /* 0x000fe20000000000 */
[----:B------:R-:W-:Y:S01]  /*42f0*/  UMOV UR11, 0x10000000 ;  /* 0x10000000000b7882 */ /* 0x000fe20000000000 */
[----:B------:R-:W-:Y:S02]  /*4300*/  @!UP1 UIADD3 UR26, UPT, UPT, UR34, 0x40, URZ ;  /* 0x00000040221a9890 */ /* 0x000fe4000fffe0ff */
[----:B------:R-:W-:Y:S01]  /*4310*/  @!UP1 UIADD3 UR24, UPT, UPT, UR7, 0x2400, URZ ;  /* 0x0000240007189890 */ /* 0x000fe2000fffe0ff */
[----:B------:R-:W-:Y:S01]  /*4320*/  VOTEU.ALL UP1, P4 ;  /* 0x0000000000ff7886 */ /* 0x000fe20002020000 */
[----:B------:R-:W-:Y:S01]  /*4330*/  UMOV UR27, UR35 ;  /* 0x00000023001b7c82 */ /* 0x000fe20008000000 */
[----:B------:R-:W-:Y:S02]  /*4340*/  UMOV UR28, UR36 ;  /* 0x00000024001c7c82 */ /* 0x000fe40008000000 */
        /* <DEDUP_REMOVED lines=12> */
.L_x_162:
[----:B------:R-:W2:Y:S01]  /*4410*/  LDC.64 R12, c[0x0][0xb18] ;  /* 0x0002c600ff0c7b82 */ /* 0x000ea20000000a00 */
[----:B------:R-:W-:Y:S01]  /*4420*/  @!P4 R2UR UR8, R2 ;  /* 0x000000000208c2ca */ /* 0x000fe200000e0000 */
[----:B------:R-:W-:Y:S01]  /*4430*/  VOTEU.ALL UP1, P4 ;  /* 0x0000000000ff7886 */ /* 0x000fe20002020000 */
[----:B------:R-:W-:Y:S01]  /*4440*/  @!P4 R2UR UR9, R8 ;  /* 0x000000000809c2ca */ /* 0x000fe200000e0000 */
[----:B-1----:R-:W-:Y:S01]  /*4450*/  @!P4 IMAD.MOV.U32 R0, RZ, RZ, 0x2000 ;  /* 0x00002000ff00c424 */ /* 0x002fe200078e00ff */
[----:B------:R-:W-:Y:S03]  /*4460*/  UMOV UR10, 0x0 ;  /* 0x00000000000a7882 */ /* 0x000fe60000000000 */
[----:B------:R-:W1:Y:S01]  /*4470*/  @!P1 LDC R2, c[0x0][0xb0c] ;  /* 0x0002c300ff029b82 */ /* 0x000e620000000800 */
[----:B------:R-:W-:Y:S01]  /*4480*/  @!UP1 UIADD3 UR18, UPT, UPT, UR34, 0x80, URZ ;  /* 0x0000008022129890 */ /* 0x000fe2000fffe0ff */
[----:B------:R-:W-:Y:S01]  /*4490*/  @P3 SHF.R.U32.HI R26, RZ, 0x10, R21 ;  /* 0x00000010ff1a3819 */ /* 0x000fe20000011615 */
[----:B------:R-:W-:Y:S01]  /*44a0*/  @!UP1 UIADD3 UR16, UPT, UPT, UR7, 0x4400, URZ ;  /* 0x0000440007109890 */ /* 0x000fe2000fffe0ff */
[----:B------:R-:W-:Y:S01]  /*44b0*/  VIADD R28, R28, 0x1 ;  /* 0x000000011c1c7836 */ /* 0x000fe20000000000 */
[----:B------:R-:W-:Y:S01]  /*44c0*/  VOTEU.ALL UP1, P4 ;  /* 0x0000000000ff7886 */ /* 0x000fe20002020000 */
[----:B------:R-:W-:Y:S01]  /*44d0*/  UMOV UR11, 0x10000000 ;  /* 0x10000000000b7882 */ /* 0x000fe20000000000 */
[----:B------:R-:W-:Y:S01]  /*44e0*/  UMOV UR19, UR35 ;  /* 0x0000002300137c82 */ /* 0x000fe20008000000 */
[----:B------:R-:W-:Y:S01]  /*44f0*/  IMAD.U32 R9, RZ, RZ, UR8 ;  /* 0x00000008ff097e24 */ /* 0x000fe2000f8e00ff */
[----:B------:R-:W-:Y:S01]  /*4500*/  UMOV UR20, UR36 ;  /* 0x0000002400147c82 */ /* 0x000fe20008000000 */
[----:B------:R-:W-:Y:S01]  /*4510*/  IMAD.U32 R8, RZ, RZ, UR9 ;  /* 0x00000009ff087e24 */ /* 0x000fe2000f8e00ff */
[----:B------:R-:W-:Y:S02]  /*4520*/  UPRMT UR8, UR37, 0x654, UR17 ;  /* 0x0000065425087896 */ /* 0x000fe40008000011 */
[----:B------:R-:W-:Y:S02]  /*4530*/  @!P4 R2UR UR15, R9 ;  /* 0x00000000090fc2ca */ /* 0x000fe400000e0000 */
[----:B------:R-:W-:Y:S02]  /*4540*/  @!P4 R2UR UR14, R8 ;  /* 0x00000000080ec2ca */ /* 0x000fe400000e0000 */
[----:B------:R-:W3:Y:S11]  /*4550*/  LDC.64 R8, c[0x0][0xb10] ;  /* 0x0002c400ff087b82 */ /* 0x000ef60000000a00 */
[----:B------:R1:W-:Y:S01]  /*4560*/  @!UP1 UTMALDG.3D [UR16], [UR14], desc[UR10] ;  /* 0x00000a100e0095b4 */ /* 0x0003e20008011000 */
[----:B------:R5:W-:Y:S01]  /*4570*/  @!P4 SYNCS.ARRIVE.TRANS64.RED.A0TR RZ, [UR7+0x40], R0 ;  /* 0x00004000ffffc9a7 */ /* 0x000be20008300407 */
[C---:B---3--:R-:W-:Y:S01]  /*4580*/  @!P1 IMAD.HI.U32 R8, R11.reuse, R8, RZ ;  /* 0x000000080b089227 */ /* 0x048fe200078e00ff */
[----:B--2---:R-:W-:Y:S02]  /*4590*/  @!P1 ISETP.NE.AND P0, PT, R12, 0x1, PT ;  /* 0x000000010c00980c */ /* 0x004fe40003f05270 */
[----:B-1----:R-:W-:Y:S01]  /*45a0*/  @!P1 ISETP.NE.AND P2, PT, R2, 0x1, PT ;  /* 0x000000010200980c */ /* 0x002fe20003f45270 */
[----:B------:R-:W-:Y:S01]  /*45b0*/  SYNCS.ARRIVE.TRANS64.RED.A1T0 RZ, [UR8], RZ ;  /* 0x000000ffffff79a7 */ /* 0x000fe20008100408 */
[C---:B------:R-:W-:Y:S01]  /*45c0*/  @!P1 IMAD.HI.U32 R13, R10.reuse, R13, RZ ;  /* 0x0000000d0a0d9227 */ /* 0x040fe200078e00ff */
[----:B------:R-:W-:Y:S04]  /*45d0*/  @!P1 SHF.R.U32.HI R8, RZ, R9, R8 ;  /* 0x00000009ff089219 */ /* 0x000fe80000011608 */
[----:B------:R-:W-:Y:S01]  /*45e0*/  @!P1 SEL R8, R11, R8, !P2 ;  /* 0x000000080b089207 */ /* 0x000fe20005000000 */
[----:B------:R-:W1:Y:S01]  /*45f0*/  SYNCS.PHASECHK.TRANS64.TRYWAIT P5, [UR7+0x68], R14 ;  /* 0x0000680eff0075a7 */ /* 0x000e6200080a1107 */
[----:B-----5:R-:W2:Y:S02]  /*4600*/  @!P1 LDC R0, c[0x0][0xb20] ;  /* 0x0002c800ff009b82 */ /* 0x020ea40000000800 */
[----:B--2---:R-:W-:Y:S04]  /*4610*/  @!P1 SHF.R.U32.HI R0, RZ, R0, R13 ;  /* 0x00000000ff009219 */ /* 0x004fe8000001160d */
[----:B------:R-:W-:Y:S05]  /*4620*/  @!P1 SEL R9, R10, R0, !P0 ;  /* 0x000000000a099207 */ /* 0x000fea0004000000 */
[----:B------:R-:W-:Y:S02]  /*4630*/  @!P1 IMAD.IADD R0, R9, 0x1, -R8 ;  /* 0x0000000109009824 */ /* 0x000fe400078e0a08 */
[----:B------:R-:W-:Y:S02]  /*4640*/  @!P1 IMAD.IADD R8, R8, 0x1, -R9 ;  /* 0x0000000108089824 */ /* 0x000fe400078e0a09 */
[----:B------:R-:W-:Y:S02]  /*4650*/  @!P1 IMAD R11, R0, R2, R11 ;  /* 0x00000002000b9224 */ /* 0x000fe400078e020b */
[----:B------:R-:W-:Y:S01]  /*4660*/  @!P1 IMAD R10, R8, R12, R10 ;  /* 0x0000000c080a9224 */ /* 0x000fe200078e020a */
[----:B-1----:R-:W-:Y:S06]  /*4670*/  @!P5 BRA `(.L_x_76) ;  /* 0x0000004c00c4d947 */ /* 0x002fec0003800000 */
.L_x_164:
[----:B------:R-:W-:Y:S01]  /*4680*/  @!P4 IADD3 R2, P0, PT, R30, 0x580, RZ ;  /* 0x000005801e02c810 */ /* 0x000fe20007f1e0ff */
[----:B------:R-:W-:Y:S01]  /*4690*/  VOTEU.ALL UP1, P4 ;  /* 0x0000000000ff7886 */ /* 0x000fe20002020000 */
[----:B------:R-:W-:Y:S01]  /*46a0*/  UMOV UR18, 0x0 ;  /* 0x0000000000127882 */ /* 0x000fe20000000000 */
[----:B------:R-:W-:Y:S01]  /*46b0*/  UMOV UR19, 0x10000000 ;  /* 0x1000000000137882 */ /* 0x000fe20000000000 */
[----:B------:R-:W-:Y:S01]  /*46c0*/  @!P4 R2UR UR9, R2 ;  /* 0x000000000209c2ca */ /* 0x000fe200000e0000 */
[----:B-1----:R-:W-:Y:S01]  /*46d0*/  @!P4 IMAD.X R0, RZ, RZ, R31, P0 ;  /* 0x000000ffff00c224 */ /* 0x002fe200000e061f */
[----:B------:R-:W-:Y:S01]  /*46e0*/  @!UP1 UIADD3 UR10, UPT, UPT, UR34, 0xc0, URZ ;  /* 0x000000c0220a9890 */ /* 0x000fe2000fffe0ff */
[----:B------:R-:W-:Y:S01]  /*46f0*/  ISETP.NE.AND P0, PT, R28, 0x2, PT ;  /* 0x000000021c00780c */ /* 0x000fe20003f05270 */
[----:B------:R-:W-:Y:S01]  /*4700*/  UMOV UR11, UR35 ;  /* 0x00000023000b7c82 */ /* 0x000fe20008000000 */
[----:B------:R-:W-:Y:S01]  /*4710*/  UMOV UR12, UR36 ;  /* 0x00000024000c7c82 */ /* 0x000fe20008000000 */
[----:B------:R-:W-:Y:S01]  /*4720*/  @!P4 R2UR UR8, R0 ;  /* 0x000000000008c2ca */ /* 0x000fe200000e0000 */
[----:B------:R-:W-:Y:S01]  /*4730*/  IMAD.IADD R14, R10, 0x1, R86 ;  /* 0x000000010a0e7824 */ /* 0x000fe200078e0256 */
[----:B------:R-:W-:Y:S01]  /*4740*/  @P3 R2UR UR36, R26 ;  /* 0x000000001a2432ca */ /* 0x000fe200000e0000 */
[----:B------:R-:W-:Y:S01]  /*4750*/  IMAD.IADD R15, R11, 0x1, R87 ;  /* 0x000000010b0f7824 */ /* 0x000fe200078e0257 */
[----:B------:R-:W-:Y:S02]  /*4760*/  SEL R0, RZ, 0x1, P0 ;  /* 0x00000001ff007807 */ /* 0x000fe40000000000 */
[----:B------:R-:W-:Y:S01]  /*4770*/  LOP3.LUT R29, R29, 0x1, RZ, 0x3c, !PT ;  /* 0x000000011d1d7812 */ /* 0x000fe200078e3cff */
[----:B------:R-:W-:Y:S01]  /*4780*/  IMAD.U32 R8, RZ, RZ, UR9 ;  /* 0x00000009ff087e24 */ /* 0x000fe2000f8e00ff */
[----:B------:R-:W-:Y:S01]  /*4790*/  @!UP1 UIADD3 UR9, UPT, UPT, UR7, 0x48, URZ ;  /* 0x0000004807099890 */ /* 0x000fe2000fffe0ff */
[----:B------:R-:W-:Y:S02]  /*47a0*/  LOP3.LUT R27, R27, R0, RZ, 0x3c, !PT ;  /* 0x000000001b1b7212 */ /* 0x000fe400078e3cff */
[----:B------:R-:W-:Y:S02]  /*47b0*/  SEL R28, R28, RZ, P0 ;  /* 0x000000ff1c1c7207 */ /* 0x000fe40000000000 */
[----:B------:R-:W-:Y:S01]  /*47c0*/  IMAD.U32 R9, RZ, RZ, UR8 ;  /* 0x00000008ff097e24 */ /* 0x000fe2000f8e00ff */
[----:B------:R-:W-:Y:S01]  /*47d0*/  @!P4 R2UR UR14, R8 ;  /* 0x00000000080ec2ca */ /* 0x000fe200000e0000 */
[----:B------:R-:W-:Y:S01]  /*47e0*/  @!UP1 UIADD3 UR8, UPT, UPT, UR7, 0x6400, URZ ;  /* 0x0000640007089890 */ /* 0x000fe2000fffe0ff */
[----:B------:R-:W-:Y:S02]  /*47f0*/  VOTEU.ALL UP1, P4 ;  /* 0x0000000000ff7886 */ /* 0x000fe40002020000 */
[----:B------:R-:W-:Y:S11]  /*4800*/  @!P4 R2UR UR15, R9 ;  /* 0x00000000090fc2ca */ /* 0x000ff600000e0000 */
[----:B------:R-:W-:Y:S02]  /*4810*/  @!UPT UIADD3 URZ, UPT, UPT, URZ, URZ, URZ ;  /* 0x000000fffffff290 */ /* 0x000fe4000fffe0ff */
[----:B------:R2:W-:Y:S01]  /*4820*/  @!UP1 UTMALDG.3D [UR8], [UR14], desc[UR18] ;  /* 0x000012080e0095b4 */ /* 0x0005e20008011000 */
[----:B------:R2:W-:Y:S01]  /*4830*/  @!P4 SYNCS.ARRIVE.TRANS64.RED.A0TR RZ, [UR7+0x48], R25 ;  /* 0x00004819ffffc9a7 */ /* 0x0005e20008300407 */
[----:B------:R-:W-:Y:S01]  /*4840*/  UPLOP3.LUT UP1, UPT, UPT, UPT, UPT, 0x80, 0x8 ;  /* 0x000000000008789c */ /* 0x000fe20003f2f070 */
[----:B------:R-:W-:Y:S01]  /*4850*/  SYNCS.ARRIVE.TRANS64.RED.A1T0 RZ, [UR13], RZ ;  /* 0x000000ffffff79a7 */ /* 0x000fe2000810040d */
[----:B------:R-:W-:Y:S09]  /*4860*/  @P3 BRA `(.L_x_77) ;  /* 0xfffffff000a03947 */ /* 0x000ff2000383ffff */
[----:B------:R-:W-:-:S04]  /*4870*/  SHF.L.U32 R2, R29, 0x1f, RZ ;  /* 0x0000001f1d027819 */ /* 0x000fc800000006ff */
[----:B------:R-:W1:Y:S02]  /*4880*/  SYNCS.PHASECHK.TRANS64.TRYWAIT P0, [UR7+0x50], R2 ;  /* 0x00005002ff0075a7 */ /* 0x000e640008001107 */
[----:B-1----:R-:W-:Y:S05]  /*4890*/  @!P0 BRA `(.L_x_78) ;  /* 0x0000004c00548947 */ /* 0x002fea0003800000 */
.L_x_166:
[----:B------:R-:W3:Y:S02]  /*48a0*/  SYNCS.PHASECHK.TRANS64.TRYWAIT P0, [UR7+0x58], R2 ;  /* 0x00005802ff0075a7 */ /* 0x000ee40008001107 */
[----:B---3--:R-:W-:Y:S05]  /*48b0*/  @!P0 BRA `(.L_x_79) ;  /* 0x0000004c00648947 */ /* 0x008fea0003800000 */
.L_x_168:
[----:B------:R-:W3:Y:S02]  /*48c0*/  SYNCS.PHASECHK.TRANS64.TRYWAIT P0, [UR7+0x60], R2 ;  /* 0x00006002ff0075a7 */ /* 0x000ee40008001107 */
[----:B---3--:R-:W-:Y:S05]  /*48d0*/  @!P0 BRA `(.L_x_80) ;  /* 0x0000004c00748947 */ /* 0x008fea0003800000 */
.L_x_170:
[----:B-1----:R-:W-:-:S07]  /*48e0*/  MOV R0, UR7 ;  /* 0x0000000700007c02 */ /* 0x002fce0008000f00 */
.L_x_81:
[----:B-1----:R-:W-:-:S04]  /*48f0*/  SHF.L.U32 R2, R29, 0x1f, RZ ;  /* 0x0000001f1d027819 */ /* 0x002fc800000006ff */
[----:B------:R1:W3:Y:S03]  /*4900*/  SYNCS.PHASECHK.TRANS64.TRYWAIT P0, [R0+URZ+0x68], R2 ;  /* 0x00006802000075a7 */ /* 0x0002e600080011ff */
[----:B---3--:R-:W-:Y:S05]  /*4910*/  @!P0 NANOSLEEP.SYNCS 0x989680 ;  /* 0x009896800000895d */ /* 0x008fea0003900000 */
[----:B------:R-:W3:Y:S02]  /*4920*/  @!P0 SYNCS.PHASECHK.TRANS64 P0, [R0+URZ+0x68], R2 ;  /* 0x00006802000085a7 */ /* 0x000ee400080010ff */
[----:B--23--:R-:W-:Y:S05]  /*4930*/  @P0 EXIT ;  /* 0x000000000000094d */ /* 0x00cfea0003800000 */
[----:B------:R-:W-:Y:S05]  /*4940*/  BRA `(.L_x_81) ;  /* 0xfffffffc00e87947 */ /* 0x000fea000383ffff */
.L_x_66:
[----:B------:R-:W-:-:S06]  /*4950*/  UISETP.GE.AND UP1, UPT, UR8, 0x4, UPT ;  /* 0x000000040800788c */ /* 0x000fcc000bf26270 */
[----:B------:R-:W-:-:S13]  /*4960*/  PLOP3.LUT P0, PT, PT, PT, UP1, 0x80, 0x8 ;  /* 0x000000000008781c */ /* 0x000fda0003f0f018 */
[----:B------:R-:W-:Y:S05]  /*4970*/  @!P0 EXIT ;  /* 0x000000000000894d */ /* 0x000fea0003800000 */
[----:B------:R-:W-:Y:S01]  /*4980*/  BAR.SYNC.DEFER_BLOCKING 0x6, 0xa0 ;  /* 0x0182800000007b1d */ /* 0x000fe20000010000 */
[C---:B------:R-:W-:Y:S01]  /*4990*/  IMAD.SHL.U32 R4, R101.reuse, 0x40, RZ ;  /* 0x0000004065047824 */ /* 0x040fe200078e00ff */
[----:B------:R-:W-:Y:S01]  /*49a0*/  SHF.R.U32.HI R3, RZ, 0x1, R101 ;  /* 0x00000001ff037819 */ /* 0x000fe20000011665 */
[C---:B------:R-:W-:Y:S01]  /*49b0*/  IMAD.U32 R46, R101.reuse, 0x10000, RZ ;  /* 0x00010000652e7824 */ /* 0x040fe200078e00ff */
[C---:B------:R-:W-:Y:S01]  /*49c0*/  R2P PR, R101.reuse, 0x6 ;  /* 0x0000000665007804 */ /* 0x040fe20000000000 */
[C---:B------:R-:W-:Y:S01]  /*49d0*/  IMAD.SHL.U32 R2, R101.reuse, 0x20, RZ ;  /* 0x0000002065027824 */ /* 0x040fe200078e00ff */
[----:B------:R-:W-:Y:S02]  /*49e0*/  UMOV UR48, 0x400 ;  /* 0x0000040000307882 */ /* 0x000fe40000000000 */
[----:B------:R-:W1:Y:S01]  /*49f0*/  LDC R91, c[0x0][0x370] ;  /* 0x0000dc00ff5b7b82 */ /* 0x000e620000000800 */
[----:B------:R-:W-:Y:S01]  /*4a00*/  ULEA UR48, UR37, UR48, 0x18 ;  /* 0x0000003025307291 */ /* 0x000fe2000f8ec0ff */
[C---:B------:R-:W-:Y:S01]  /*4a10*/  LOP3.LUT R5, R4.reuse, 0x1c0, RZ, 0xc0, !PT ;  /* 0x000001c004057812 */ /* 0x040fe200078ec0ff */
[----:B------:R-:W-:Y:S01]  /*4a20*/  IMAD.SHL.U32 R92, R101, 0x8, RZ ;  /* 0x00000008655c7824 */ /* 0x000fe200078e00ff */
[----:B------:R-:W-:Y:S01]  /*4a30*/  LOP3.LUT R4, R4, 0x200, RZ, 0xc0, !PT ;  /* 0x0000020004047812 */ /* 0x000fe200078ec0ff */
[----:B------:R-:W-:Y:S01]  /*4a40*/  IMAD.MOV.U32 R99, RZ, RZ, 0x20 ;  /* 0x00000020ff637424 */ /* 0x000fe200078e00ff */
[----:B------:R-:W-:Y:S01]  /*4a50*/  LOP3.LUT R3, R5, 0x8, R3, 0xf8, !PT ;  /* 0x0000000805037812 */ /* 0x000fe200078ef803 */
[----:B------:R-:W-:Y:S01]  /*4a60*/  UIADD3 UR4, UPT, UPT, UR48, 0x400, URZ ;  /* 0x0000040030047890 */ /* 0x000fe2000fffe0ff */
[----:B------:R-:W2:Y:S01]  /*4a70*/  LDC R42, c[0x0][0xb0c] ;  /* 0x0002c300ff2a7b82 */ /* 0x000ea20000000800 */
[----:B------:R-:W-:Y:S01]  /*4a80*/  LOP3.LUT R46, R46, 0x600000, RZ, 0xc0, !PT ;  /* 0x006000002e2e7812 */ /* 0x000fe200078ec0ff */
[----:B------:R-:W-:Y:S01]  /*4a90*/  IMAD.MOV.U32 R98, RZ, RZ, 0x1 ;  /* 0x00000001ff627424 */ /* 0x000fe200078e00ff */
[----:B------:R-:W-:Y:S01]  /*4aa0*/  LOP3.LUT R2, R4, 0xc00, R2, 0xf8, !PT ;  /* 0x00000c0004027812 */ /* 0x000fe200078ef802 */
[----:B------:R-:W-:Y:S01]  /*4ab0*/  IMAD.MOV.U32 R45, RZ, RZ, RZ ;  /* 0x000000ffff2d7224 */ /* 0x000fe200078e00ff */
[----:B------:R-:W-:-:S02]  /*4ac0*/  LOP3.LUT R92, R3, 0x38, R92, 0x78, !PT ;  /* 0x00000038035c7812 */ /* 0x000fc400078e785c */
[----:B------:R-:W-:Y:S02]  /*4ad0*/  CS2R R96, SRZ ;  /* 0x0000000000607805 */ /* 0x000fe4000001ff00 */
[----:B------:R-:W-:Y:S01]  /*4ae0*/  SEL R100, R99, 0xffffffe0, !P2 ;  /* 0xffffffe063647807 */ /* 0x000fe20005000000 */
[----:B------:R-:W4:Y:S01]  /*4af0*/  LDC R89, c[0x0][0xb20] ;  /* 0x0002c800ff597b82 */ /* 0x000f220000000800 */
[----:B------:R-:W3:Y:S01]  /*4b00*/  LDS R0, [UR48+0x130] ;  /* 0x00013030ff007984 */ /* 0x000ee20008000800 */
[----:B------:R-:W-:Y:S01]  /*4b10*/  LOP3.LUT R92, R2, R92, RZ, 0xfc, !PT ;  /* 0x0000005c025c7212 */ /* 0x000fe200078efcff */
[----:B------:R-:W-:Y:S01]  /*4b20*/  IMAD.MOV.U32 R104, RZ, RZ, RZ ;  /* 0x000000ffff687224 */ /* 0x000fe200078e00ff */
[----:B------:R-:W-:Y:S01]  /*4b30*/  LOP3.LUT R101, R101, 0x60, RZ, 0xc0, !PT ;  /* 0x0000006065657812 */ /* 0x000fe200078ec0ff */
[----:B------:R-:W-:Y:S01]  /*4b40*/  IMAD.U32 R94, RZ, RZ, UR4 ;  /* 0x00000004ff5e7e24 */ /* 0x000fe2000f8e00ff */
[----:B------:R-:W-:Y:S01]  /*4b50*/  SEL R99, R99, 0xffffffe0, !P1 ;  /* 0xffffffe063637807 */ /* 0x000fe20004800000 */
[----:B------:R-:W1:Y:S01]  /*4b60*/  LDCU.64 UR52, c[0x0][0x348] ;  /* 0x00006900ff3477ac */ /* 0x000e620008000a00 */
[----:B------:R-:W1:Y:S01]  /*4b70*/  LDC R41, c[0x0][0xb30] ;  /* 0x0002cc00ff297b82 */ /* 0x000e620000000800 */
[----:B------:R-:W1:Y:S01]  /*4b80*/  LDCU.64 UR38, c[0x0][0x888] ;  /* 0x00011100ff2677ac */ /* 0x000e620008000a00 */
[----:B------:R-:W1:Y:S06]  /*4b90*/  LDCU.64 UR44, c[0x0][0x890] ;  /* 0x00011200ff2c77ac */ /* 0x000e6c0008000a00 */
[----:B------:R-:W1:Y:S01]  /*4ba0*/  LDC.64 R84, c[0x0][0xb10] ;  /* 0x0002c400ff547b82 */ /* 0x000e620000000a00 */
[----:B------:R-:W-:Y:S01]  /*4bb0*/  UMOV UR49, URZ ;  /* 0x000000ff00317c82 */ /* 0x000fe20008000000 */
[----:B------:R-:W-:-:S06]  /*4bc0*/  UMOV UR51, URZ ;  /* 0x000000ff00337c82 */ /* 0x000fcc0008000000 */
[----:B------:R-:W1:Y:S08]  /*4bd0*/  LDC.64 R38, c[0x0][0xb18] ;  /* 0x0002c600ff267b82 */ /* 0x000e700000000a00 */
[----:B------:R-:W1:Y:S08]  /*4be0*/  LDC.64 R36, c[0x0][0xb28] ;  /* 0x0002ca00ff247b82 */ /* 0x000e700000000a00 */
[----:B------:R-:W1:Y:S01]  /*4bf0*/  LDC.64 R82, c[0x0][0x8b0] ;  /* 0x00022c00ff527b82 */ /* 0x000e620000000a00 */
[----:B---3--:R-:W-:-:S07]  /*4c00*/  IMAD.IADD R46, R0, 0x1, R46 ;  /* 0x00000001002e7824 */ /* 0x008fce00078e022e */
[----:B------:R-:W3:Y:S08]  /*4c10*/  LDC.64 R80, c[0x0][0x8a8] ;  /* 0x00022a00ff507b82 */ /* 0x000ef00000000a00 */
[----:B--2-4-:R-:W1:Y:S02]  /*4c20*/  LDC R90, c[0x0][0x374] ;  /* 0x0000dd00ff5a7b82 */ /* 0x014e640000000800 */
.L_x_125:
[----:B------:R-:W-:Y:S02]  /*4c30*/  LEA R0, R104, UR48, 0x3 ;  /* 0x0000003068007c11 */ /* 0x000fe4000f8e18ff */
[----:B------:R-:W-:Y:S02]  /*4c40*/  SHF.L.U32 R2, R96, 0x1f, RZ ;  /* 0x0000001f60027819 */ /* 0x000fe400000006ff */
[----:B-1----:R-:W-:Y:S02]  /*4c50*/  LEA R16, R104, UR48, 0x4 ;  /* 0x0000003068107c11 */ /* 0x002fe4000f8e20ff */
[----:B------:R-:W2:Y:S02]  /*4c60*/  SYNCS.PHASECHK.TRANS64.TRYWAIT P0, [R0+URZ+0x80], R2 ;  /* 0x00008002000075a7 */ /* 0x000ea400080011ff */
[----:B--2---:R-:W-:Y:S05]  /*4c70*/  @!P0 BRA `(.L_x_82) ;  /* 0x0000004800a48947 */ /* 0x004fea0003800000 */
.L_x_171:
[----:B------:R-:W4:Y:S01]  /*4c80*/  LDC.64 R10, c[0x0][0xb10] ;  /* 0x0002c400ff0a7b82 */ /* 0x000f220000000a00 */
[----:B------:R-:W3:Y:S01]  /*4c90*/  LDS.128 R16, [R16+0x110] ;  /* 0x0001100010107984 */ /* 0x000ee20000000c00 */
[----:B-1----:R-:W-:Y:S01]  /*4ca0*/  ISETP.NE.AND P1, PT, R41, 0x1, PT ;  /* 0x000000012900780c */ /* 0x002fe20003f25270 */
[----:B--2---:R-:W-:Y:S01]  /*4cb0*/  VIADD R0, R0, 0x90 ;  /* 0x0000009000007836 */ /* 0x004fe20000000000 */
[----:B------:R-:W-:Y:S04]  /*4cc0*/  ISETP.GE.AND P0, PT, R40, 0x1, PT ;  /* 0x000000012800780c */ /* 0x000fe80003f06270 */
[----:B------:R-:W1:Y:S01]  /*4cd0*/  LDC.64 R8, c[0x0][0xb18] ;  /* 0x0002c600ff087b82 */ /* 0x000e620000000a00 */
[----:B------:R-:W-:Y:S01]  /*4ce0*/  PRMT R0, RZ, 0x654, R0 ;  /* 0x00000654ff007816 */ /* 0x000fe20000000000 */
[----:B------:R-:W-:Y:S01]  /*4cf0*/  @!PT LDS RZ, [RZ] ;  /* 0x00000000fffff984 */ /* 0x000fe20000000800 */
[----:B------:R-:W-:Y:S01]  /*4d00*/  @!PT LDS RZ, [RZ] ;  /* 0x00000000fffff984 */ /* 0x000fe20000000800 */
[----:B------:R-:W-:Y:S01]  /*4d10*/  @!PT LDS RZ, [RZ] ;  /* 0x00000000fffff984 */ /* 0x000fe20000000800 */
[----:B------:R-:W-:Y:S01]  /*4d20*/  @!PT LDS RZ, [RZ] ;  /* 0x00000000fffff984 */ /* 0x000fe20000000800 */
[----:B------:R2:W-:Y:S06]  /*4d30*/  MEMBAR.ALL.CTA ;  /* 0x0000000000007992 */ /* 0x0005ec0000008000 */
[----:B--2---:R-:W2:Y:S01]  /*4d40*/  FENCE.VIEW.ASYNC.S ;  /* 0x00000000000073c6 */ /* 0x004ea20000000000 */
[----:B------:R-:W1:Y:S08]  /*4d50*/  @!P1 LDC R12, c[0x0][0xb20] ;  /* 0x0002c800ff0c9b82 */ /* 0x000e700000000800 */
[----:B------:R-:W1:Y:S01]  /*4d60*/  @!P1 LDC R7, c[0x0][0xb0c] ;  /* 0x0002c300ff079b82 */ /* 0x000e620000000800 */
[----:B--2---:R2:W-:Y:S01]  /*4d70*/  SYNCS.ARRIVE.TRANS64.RED.A1T0 RZ, [R0+URZ], RZ ;  /* 0x000000ff00ff79a7 */ /* 0x0045e200081004ff */
[----:B---3--:R-:W-:Y:S04]  /*4d80*/  LOP3.LUT P4, RZ, R18, 0x1, RZ, 0xc0, !PT ;  /* 0x0000000112ff7812 */ /* 0x008fe8000788c0ff */
[----:B------:R-:W-:Y:S09]  /*4d90*/  P2R R102, PR, RZ, 0x10 ;  /* 0x00000010ff667803 */ /* 0x000ff20000000000 */
[----:B------:R-:W-:Y:S02]  /*4da0*/  @P4 MOV R44, R16 ;  /* 0x00000010002c4202 */ /* 0x000fe40000000f00 */
[----:B------:R-:W-:Y:S01]  /*4db0*/  @P4 LOP3.LUT R43, R17, 0xffff, RZ, 0xc0, !PT ;  /* 0x0000ffff112b4812 */ /* 0x000fe200078ec0ff */
[----:B--2-4-:R-:W-:Y:S06]  /*4dc0*/  @!P0 BRA `(.L_x_83) ;  /* 0x0000000000a48947 */ /* 0x014fec0003800000 */
[----:B------:R-:W-:Y:S01]  /*4dd0*/  IMAD.HI.U32 R0, R90, R39, RZ ;  /* 0x000000275a007227 */ /* 0x000fe200078e00ff */
[----:B------:R-:W-:Y:S02]  /*4de0*/  ISETP.NE.AND P0, PT, R38, 0x1, PT ;  /* 0x000000012600780c */ /* 0x000fe40003f05270 */
[----:B------:R-:W-:Y:S01]  /*4df0*/  ISETP.NE.AND P2, PT, R40, 0x1, PT ;  /* 0x000000012800780c */ /* 0x000fe20003f45270 */
[----:B------:R-:W-:Y:S01]  /*4e00*/  IMAD.HI.U32 R4, R91, R84, RZ ;  /* 0x000000545b047227 */ /* 0x000fe200078e00ff */
[----:B------:R-:W-:Y:S02]  /*4e10*/  SHF.R.U32.HI R0, RZ, R89, R0 ;  /* 0x00000059ff007219 */ /* 0x000fe40000011600 */
[----:B------:R-:W-:Y:S01]  /*4e20*/  ISETP.NE.AND P3, PT, R42, 0x1, PT ;  /* 0x000000012a00780c */ /* 0x000fe20003f65270 */
[----:B------:R-:W-:Y:S01]  /*4e30*/  IMAD.HI.U32 R6, R43, R39, RZ ;  /* 0x000000272b067227 */ /* 0x000fe200078e00ff */
[-C--:B------:R-:W-:Y:S02]  /*4e40*/  SHF.R.U32.HI R4, RZ, R85.reuse, R4 ;  /* 0x00000055ff047219 */ /* 0x080fe40000011604 */
[----:B------:R-:W-:Y:S01]  /*4e50*/  SEL R0, R90, R0, !P0 ;  /* 0x000000005a007207 */ /* 0x000fe20004000000 */
[----:B------:R-:W-:Y:S01]  /*4e60*/  IMAD.HI.U32 R5, R44, R84, RZ ;  /* 0x000000542c057227 */ /* 0x000fe200078e00ff */
[----:B------:R-:W-:Y:S03]  /*4e70*/  SEL R4, R91, R4, !P3 ;  /* 0x000000045b047207 */ /* 0x000fe60005800000 */
[-C--:B------:R-:W-:Y:S01]  /*4e80*/  IMAD.HI.U32 R3, R0, R36.reuse, RZ ;  /* 0x0000002400037227 */ /* 0x080fe200078e00ff */
[----:B------:R-:W-:Y:S03]  /*4e90*/  SHF.R.U32.HI R5, RZ, R85, R5 ;  /* 0x00000055ff057219 */ /* 0x000fe60000011605 */
[----:B------:R-:W-:Y:S01]  /*4ea0*/  IMAD.HI.U32 R2, R4, R36, RZ ;  /* 0x0000002404027227 */ /* 0x000fe200078e00ff */
[----:B------:R-:W-:Y:S02]  /*4eb0*/  @P2 SHF.R.U32.HI R0, RZ, R37, R3 ;  /* 0x00000025ff002219 */ /* 0x000fe40000011603 */
[----:B------:R-:W-:Y:S02]  /*4ec0*/  SHF.R.U32.HI R3, RZ, R89, R6 ;  /* 0x00000059ff037219 */ /* 0x000fe40000011606 */
[----:B------:R-:W-:Y:S01]  /*4ed0*/  @P2 SHF.R.U32.HI R4, RZ, R37, R2 ;  /* 0x00000025ff042219 */ /* 0x000fe20000011602 */
[----:B------:R-:W-:Y:S01]  /*4ee0*/  IMAD R0, R40, R0, RZ ;  /* 0x0000000028007224 */ /* 0x000fe200078e02ff */
[----:B------:R-:W-:Y:S02]  /*4ef0*/  SEL R3, R43, R3, !P0 ;  /* 0x000000032b037207 */ /* 0x000fe40004000000 */
[----:B------:R-:W-:Y:S01]  /*4f00*/  SEL R2, R44, R5, !P3 ;  /* 0x000000052c027207 */ /* 0x000fe20005800000 */
[----:B------:R-:W-:Y:S01]  /*4f10*/  IMAD R5, R40, R4, RZ ;  /* 0x0000000428057224 */ /* 0x000fe200078e02ff */
[C---:B------:R-:W-:Y:S01]  /*4f20*/  ISETP.GE.AND P0, PT, R3.reuse, R0, PT ;  /* 0x000000000300720c */ /* 0x040fe20003f06270 */
[C---:B------:R-:W-:Y:S03]  /*4f30*/  IMAD.HI.U32 R0, R3.reuse, R36, RZ ;  /* 0x0000002403007227 */ /* 0x040fe600078e00ff */
[C---:B------:R-:W-:Y:S02]  /*4f40*/  ISETP.GE.OR P0, PT, R2.reuse, R5, P0 ;  /* 0x000000050200720c */ /* 0x040fe40000706670 */
[----:B------:R-:W-:Y:S04]  /*4f50*/  SHF.R.U32.HI R0, RZ, R37, R0 ;  /* 0x00000025ff007219 */ /* 0x000fe80000011600 */
[C---:B------:R-:W-:Y:S05]  /*4f60*/  SEL R6, R3.reuse, R0, !P2 ;  /* 0x0000000003067207 */ /* 0x040fea0005000000 */
        /* <DEDUP_REMOVED lines=14> */
[----:B------:R-:W-:Y:S07]  /*5050*/  IMAD R43, R3, R38, R43 ;  /* 0x00000026032b7224 */ /* 0x000fee00078e022b */
.L_x_83:
[----:B-1----:R-:W-:Y:S01]  /*5060*/  @!P1 ISETP.NE.AND P0, PT, R8, 0x1, PT ;  /* 0x000000010800980c */ /* 0x002fe20003f05270 */
[----:B------:R-:W-:Y:S01]  /*5070*/  @!P1 IMAD.HI.U32 R2, R43, R9, RZ ;  /* 0x000000092b029227 */ /* 0x000fe200078e00ff */
[----:B------:R-:W-:Y:S01]  /*5080*/  R2UR UR42, R15 ;  /* 0x000000000f2a72ca */ /* 0x000fe200000e0000 */
[----:B------:R-:W-:Y:S01]  /*5090*/  BSSY.RECONVERGENT B6, `(.L_x_84) ;  /* 0x0000031000067945 */ /* 0x000fe20003800200 */
[----:B------:R-:W-:Y:S01]  /*50a0*/  R2UR UR41, R14 ;  /* 0x000000000e2972ca */ /* 0x000fe200000e0000 */
[----:B------:R-:W-:Y:S01]  /*50b0*/  @!P1 IMAD.HI.U32 R0, R44, R10, RZ ;  /* 0x0000000a2c009227 */ /* 0x000fe200078e00ff */
[----:B------:R-:W-:Y:S02]  /*50c0*/  @!P1 SHF.R.U32.HI R2, RZ, R12, R2 ;  /* 0x0000000cff029219 */ /* 0x000fe40000011602 */
[----:B------:R-:W-:Y:S01]  /*50d0*/  @!P1 ISETP.NE.AND P2, PT, R7, 0x1, PT ;  /* 0x000000010700980c */ /* 0x000fe20003f45270 */
[----:B------:R-:W-:Y:S01]  /*50e0*/  VIADD R104, R104, 0x1 ;  /* 0x0000000168687836 */ /* 0x000fe20000000000 */
[----:B------:R-:W-:Y:S02]  /*50f0*/  @!P1 SEL R2, R43, R2, !P0 ;  /* 0x000000022b029207 */ /* 0x000fe40004000000 */
[----:B------:R-:W-:Y:S02]  /*5100*/  @!P1 SHF.R.U32.HI R0, RZ, R11, R0 ;  /* 0x0000000bff009219 */ /* 0x000fe40000011600 */
[----:B------:R-:W-:Y:S01]  /*5110*/  LOP3.LUT P0, RZ, R94, 0x3f0, RZ, 0xc0, !PT ;  /* 0x000003f05eff7812 */ /* 0x000fe2000780c0ff */
[----:B------:R-:W-:Y:S01]  /*5120*/  USHF.L.U32 UR42, UR42, 0x6, URZ ;  /* 0x000000062a2a7899 */ /* 0x000fe200080006ff */
[----:B------:R-:W-:Y:S01]  /*5130*/  @!P1 SEL R3, R44, R0, !P2 ;  /* 0x000000002c039207 */ /* 0x000fe20005000000 */
[----:B------:R-:W-:Y:S01]  /*5140*/  USHF.L.U32 UR41, UR41, 0x8, URZ ;  /* 0x0000000829297899 */ /* 0x000fe200080006ff */
[----:B------:R-:W-:Y:S03]  /*5150*/  @P4 SHF.R.U32.HI R95, RZ, 0x10, R17 ;  /* 0x00000010ff5f4819 */ /* 0x000fe60000011611 */
[----:B------:R-:W-:Y:S02]  /*5160*/  @!P1 IMAD.IADD R0, R2, 0x1, -R3 ;  /* 0x0000000102009824 */ /* 0x000fe400078e0a03 */
[----:B------:R-:W-:Y:S02]  /*5170*/  @!P1 IMAD.IADD R2, R3, 0x1, -R2 ;  /* 0x0000000103029824 */ /* 0x000fe400078e0a02 */
[----:B------:R-:W-:Y:S02]  /*5180*/  @!P1 IMAD R44, R0, R7, R44 ;  /* 0x00000007002c9224 */ /* 0x000fe400078e022c */
[----:B------:R-:W-:Y:S01]  /*5190*/  @!P1 IMAD R43, R2, R8, R43 ;  /* 0x00000008022b9224 */ /* 0x000fe200078e022b */
[----:B------:R-:W-:Y:S06]  /*51a0*/  @!P0 BRA `(.L_x_85) ;  /* 0x00000000007c8947 */ /* 0x000fec0003800000 */
[----:B------:R-:W1:Y:S01]  /*51b0*/  LDCU.64 UR8, c[0x4][0x80] ;  /* 0x01001000ff0877ac */ /* 0x000e620008000a00 */
[----:B------:R-:W-:Y:S01]  /*51c0*/  MOV R2, 0x0 ;  /* 0x0000000000027802 */ /* 0x000fe20000000f00 */
[----:B------:R-:W-:Y:S02]  /*51d0*/  HFMA2 R12, -RZ, RZ, 0, 5.9604644775390625e-08 ;  /* 0x00000001ff0c7431 */ /* 0x000fe400000001ff */
[----:B------:R-:W-:Y:S01]  /*51e0*/  IMAD.MOV.U32 R8, RZ, RZ, 0x70 ;  /* 0x00000070ff087424 */ /* 0x000fe200078e00ff */
[----:B------:R2:W3:Y:S01]  /*51f0*/  LDC.64 R14, c[0x4][R2] ;  /* 0x01000000020e7b82 */ /* 0x0004e20000000a00 */
[----:B------:R-:W4:Y:S01]  /*5200*/  LDCU.64 UR6, c[0x4][0x88] ;  /* 0x01001100ff0677ac */ /* 0x000f220008000a00 */
[----:B------:R-:W-:Y:S01]  /*5210*/  IMAD.MOV.U32 R13, RZ, RZ, RZ ;  /* 0x000000ffff0d7224 */ /* 0x000fe200078e00ff */
[----:B------:R-:W2:Y:S01]  /*5220*/  LDCU.64 UR4, c[0x4][0x8] ;  /* 0x01000100ff0477ac */ /* 0x000ea20008000a00 */
[----:B-1----:R-:W-:Y:S01]  /*5230*/  MOV R5, UR9 ;  /* 0x0000000900057c02 */ /* 0x002fe20008000f00 */
[----:B------:R-:W-:Y:S01]  /*5240*/  IMAD.U32 R4, RZ, RZ, UR8 ;  /* 0x00000008ff047e24 */ /* 0x000fe2000f8e00ff */
[----:B----4-:R-:W-:Y:S01]  /*5250*/  MOV R7, UR7 ;  /* 0x0000000700077c02 */ /* 0x010fe20008000f00 */
[----:B------:R-:W-:Y:S01]  /*5260*/  IMAD.U32 R6, RZ, RZ, UR6 ;  /* 0x00000006ff067e24 */ /* 0x000fe2000f8e00ff */
[----:B--2---:R-:W-:Y:S01]  /*5270*/  MOV R11, UR5 ;  /* 0x00000005000b7c02 */ /* 0x004fe20008000f00 */
[----:B------:R-:W-:Y:S02]  /*5280*/  IMAD.U32 R10, RZ, RZ, UR4 ;  /* 0x00000004ff0a7e24 */ /* 0x000fe4000f8e00ff */
[----:B------:R-:W-:Y:S07]  /*5290*/  LEPC R20, `(.L_x_86) ;  /* 0x000000001014794e */ /* 0x000fee0000000000 */
[----:B---3-5:R-:W-:Y:S05]  /*52a0*/  CALL.ABS.NOINC R14 ;  /* 0x000000000e007343 */ /* 0x028fea0003c00000 */
.L_x_86:
[----:B------:R-:W1:Y:S01]  /*52b0*/  LDCU.64 UR8, c[0x4][0x80] ;  /* 0x01001000ff0877ac */ /* 0x000e620008000a00 */
[----:B------:R-:W2:Y:S01]  /*52c0*/  LDC.64 R2, c[0x4][R2] ;  /* 0x0100000002027b82 */ /* 0x000ea20000000a00 */
[----:B------:R-:W-:Y:S02]  /*52d0*/  HFMA2 R12, -RZ, RZ, 0, 5.9604644775390625e-08 ;  /* 0x00000001ff0c7431 */ /* 0x000fe400000001ff */
[----:B------:R-:W-:Y:S02]  /*52e0*/  IMAD.MOV.U32 R8, RZ, RZ, 0x70 ;  /* 0x00000070ff087424 */ /* 0x000fe400078e00ff */
[----:B------:R-:W-:Y:S01]  /*52f0*/  IMAD.MOV.U32 R13, RZ, RZ, RZ ;  /* 0x000000ffff0d7224 */ /* 0x000fe200078e00ff */
[----:B------:R-:W3:Y:S01]  /*5300*/  LDCU.64 UR6, c[0x4][0x88] ;  /* 0x01001100ff0677ac */ /* 0x000ee20008000a00 */
[----:B------:R-:W4:Y:S01]  /*5310*/  LDCU.64 UR4, c[0x4][0x8] ;  /* 0x01000100ff0477ac */ /* 0x000f220008000a00 */
[----:B-1----:R-:W-:Y:S02]  /*5320*/  MOV R4, UR8 ;  /* 0x0000000800047c02 */ /* 0x002fe40008000f00 */
[----:B------:R-:W-:Y:S02]  /*5330*/  MOV R5, UR9 ;  /* 0x0000000900057c02 */ /* 0x000fe40008000f00 */
[----:B---3--:R-:W-:Y:S01]  /*5340*/  MOV R7, UR7 ;  /* 0x0000000700077c02 */ /* 0x008fe20008000f00 */
[----:B------:R-:W-:Y:S01]  /*5350*/  IMAD.U32 R6, RZ, RZ, UR6 ;  /* 0x00000006ff067e24 */ /* 0x000fe2000f8e00ff */
[----:B----4-:R-:W-:Y:S01]  /*5360*/  MOV R11, UR5 ;  /* 0x00000005000b7c02 */ /* 0x010fe20008000f00 */
[----:B------:R-:W-:Y:S02]  /*5370*/  IMAD.U32 R10, RZ, RZ, UR4 ;  /* 0x00000004ff0a7e24 */ /* 0x000fe4000f8e00ff */
[----:B------:R-:W-:Y:S07]  /*5380*/  LEPC R20, `(.L_x_85) ;  /* 0x000000001014794e */ /* 0x000fee0000000000 */
[----:B--2---:R-:W-:Y:S05]  /*5390*/  CALL.ABS.NOINC R2 ;  /* 0x0000000002007343 */ /* 0x004fea0003c00000 */
.L_x_85:
[----:B------:R-:W-:Y:S05]  /*53a0*/  BSYNC.RECONVERGENT B6 ;  /* 0x0000000000067941 */ /* 0x000fea0003800200 */
.L_x_84:
[----:B------:R-:W-:Y:S01]  /*53b0*/  ISETP.NE.U32.AND P4, PT, R82, RZ, PT ;  /* 0x000000ff5200720c */ /* 0x000fe20003f85070 */
[----:B------:R-:W-:Y:S01]  /*53c0*/  UISETP.NE.AND UP2, UPT, UR50, URZ, UPT ;  /* 0x000000ff3200728c */ /* 0x000fe2000bf45270 */
[----:B------:R-:W-:Y:S01]  /*53d0*/  ISETP.NE.U32.AND P2, PT, RZ, UR38, PT ;  /* 0x00000026ff007c0c */ /* 0x000fe2000bf45070 */
[----:B------:R-:W-:Y:S01]  /*53e0*/  UISETP.NE.U32.AND UP1, UPT, UR44, URZ, UPT ;  /* 0x000000ff2c00728c */ /* 0x000fe2000bf25070 */
[----:B------:R-:W-:Y:S01]  /*53f0*/  ISETP.NE.AND.EX P4, PT, R83, RZ, PT, P4 ;  /* 0x000000ff5300720c */ /* 0x000fe20003f85340 */
[----:B------:R-:W-:Y:S01]  /*5400*/  UPLOP3.LUT UP0, UPT, UPT, UPT, UPT, 0x40, 0x4 ;  /* 0x000000000004789c */ /* 0x000fe20003f0e870 */
[----:B------:R-:W-:Y:S01]  /*5410*/  ISETP.NE.AND.EX P2, PT, RZ, UR39, PT, P2 ;  /* 0x00000027ff007c0c */ /* 0x000fe2000bf45320 */
[----:B------:R-:W-:Y:S01]  /*5420*/  UISETP.NE.AND.EX UP1, UPT, UR45, URZ, UPT, UP1 ;  /* 0x000000ff2d00728c */ /* 0x000fe2000bf25310 */
[----:B------:R-:W-:Y:S04]  /*5430*/  PLOP3.LUT P1, PT, PT, PT, UP2, 0x80, 0x8 ;  /* 0x000000000008781c */ /* 0x000fe80003f2f028 */
[----:B------:R-:W-:Y:S06]  /*5440*/  @UP2 UPLOP3.LUT UP0, UPT, UPT, UPT, UP1, 0x80, 0x8 ;  /* 0x000000000008289c */ /* 0x000fec0003f0f010 */
[----:B------:R-:W-:Y:S01]  /*5450*/  PLOP3.LUT P0, PT, PT, PT, UP0, 0x80, 0x8 ;  /* 0x000000000008781c */ /* 0x000fe20003f0f008 */
[----:B------:R-:W-:Y:S01]  /*5460*/  @!UPT UIADD3 URZ, UPT, UPT, URZ, URZ, URZ ;  /* 0x000000fffffff290 */ /* 0x000fe2000fffe0ff */
[----:B------:R-:W-:Y:S11]  /*5470*/  BRA.U !UP1, `(.L_x_87) ;  /* 0x0000000109387547 */ /* 0x000ff6000b800000 */
[----:B------:R-:W-:Y:S01]  /*5480*/  UISETP.NE.U32.AND UP0, UPT, UR38, URZ, UPT ;  /* 0x000000ff2600728c */ /* 0x000fe2000bf05070 */
[----:B------:R-:W-:Y:S02]  /*5490*/  HFMA2 R0, -RZ, RZ, 0, 5.9604644775390625e-08 ;  /* 0x00000001ff007431 */ /* 0x000fe400000001ff */
[----:B------:R-:W-:Y:S01]  /*54a0*/  IMAD.MOV.U32 R88, RZ, RZ, 0x1 ;  /* 0x00000001ff587424 */ /* 0x000fe200078e00ff */
[----:B------:R-:W-:Y:S06]  /*54b0*/  UISETP.NE.AND.EX UP0, UPT, UR39, URZ, UPT, UP0 ;  /* 0x000000ff2700728c */ /* 0x000fec000bf05300 */
[----:B------:R-:W-:Y:S05]  /*54c0*/  PLOP3.LUT P3, PT, PT, PT, UP0, 0x80, 0x8 ;  /* 0x000000000008781c */ /* 0x000fea0003f6f008 */
[----:B------:R-:W1:Y:S01]  /*54d0*/  @UP0 LDCU.64 UR6, c[0x0][0x888] ;  /* 0x00011100ff0607ac */ /* 0x000e620008000a00 */
[----:B------:R-:W-:Y:S07]  /*54e0*/  @UP0 UIMAD UR4, UR36, UR44, URZ ;  /* 0x0000002c240402a4 */ /* 0x000fee000f8e02ff */
[----:B------:R-:W-:Y:S01]  /*54f0*/  @!P3 PRMT R88, R0, 0x7610, R88 ;  /* 0x000076100058b816 */ /* 0x000fe20000000058 */
[----:B-1----:R-:W-:Y:S03]  /*5500*/  @UP0 UIMAD.WIDE UR6, UR4, 0x4, UR6 ;  /* 0x00000004040608a5 */ /* 0x002fe6000f8e0206 */
[----:B------:R-:W1:Y:S03]  /*5510*/  @!UP0 LDCU UR4, c[0x0][0x880] ;  /* 0x00011000ff0487ac */ /* 0x000e660008000800 */
[----:B------:R-:W-:Y:S01]  /*5520*/  IMAD.U32 R2, RZ, RZ, UR6 ;  /* 0x00000006ff027e24 */ /* 0x000fe2000f8e00ff */
[----:B------:R-:W-:Y:S05]  /*5530*/  MOV R3, UR7 ;  /* 0x0000000700037c02 */ /* 0x000fea0008000f00 */
[----:B-----5:R2:W5:Y:S02]  /*5540*/  @P3 LDG.E R49, desc[UR46][R2.64] ;  /* 0x0000002e02313981 */ /* 0x020564000c1e1900 */
[----:B-12---:R-:W-:Y:S02]  /*5550*/  @!P3 IMAD.U32 R49, RZ, RZ, UR4 ;  /* 0x00000004ff31be24 */ /* 0x006fe4000f8e00ff */
.L_x_87:
[----:B------:R-:W-:Y:S05]  /*5560*/  @!P4 BRA `(.L_x_88) ;  /* 0x000000000020c947 */ /* 0x000fea0003800000 */
[----:B------:R-:W-:Y:S04]  /*5570*/  ISETP.NE.U32.AND P3, PT, R80, RZ, PT ;  /* 0x000000ff5000720c */ /* 0x000fe80003f65070 */
[----:B------:R-:W-:Y:S11]  /*5580*/  ISETP.NE.AND.EX P3, PT, R81, RZ, PT, P3 ;  /* 0x000000ff5100720c */ /* 0x000ff60003f65330 */
[----:B------:R-:W-:Y:S02]  /*5590*/  @!UPT UIADD3 URZ, UPT, UPT, URZ, URZ, URZ ;  /* 0x000000fffffff290 */ /* 0x000fe4000fffe0ff */
[----:B------:R-:W1:Y:S01]  /*55a0*/  @P3 LDC.64 R2, c[0x0][0x8a8] ;  /* 0x00022a00ff023b82 */ /* 0x000e620000000a00 */
[----:B------:R-:W-:Y:S04]  /*55b0*/  @P3 IMAD R0, R82, UR36, RZ ;  /* 0x0000002452003c24 */ /* 0x000fe8000f8e02ff */
[----:B-1----:R-:W-:Y:S05]  /*55c0*/  @P3 IMAD.WIDE R2, R0, 0x4, R2 ;  /* 0x0000000400023825 */ /* 0x002fea00078e0202 */
[----:B-----5:R1:W5:Y:S02]  /*55d0*/  @P3 LDG.E R47, desc[UR46][R2.64] ;  /* 0x0000002e022f3981 */ /* 0x020364000c1e1900 */
[----:B-1----:R-:W2:Y:S02]  /*55e0*/  @!P3 LDC R47, c[0x0][0x8a0] ;  /* 0x00022800ff2fbb82 */ /* 0x002ea40000000800 */
.L_x_88:
[----:B-----5:R-:W-:Y:S01]  /*55f0*/  FSETP.NEU.AND P3, PT, R49, RZ, PT ;  /* 0x000000ff3100720b */ /* 0x020fe20003f6d000 */
[----:B------:R-:W-:Y:S01]  /*5600*/  IMAD.SHL.U32 R66, R92, 0x2, RZ ;  /* 0x000000025c427824 */ /* 0x000fe200078e00ff */
[----:B------:R-:W-:Y:S01]  /*5610*/  SEL R4, RZ, 0xffffffff, P2 ;  /* 0xffffffffff047807 */ /* 0x000fe20001000000 */
[----:B------:R-:W-:Y:S01]  /*5620*/  BSSY B1, `(.L_x_89) ;  /* 0x0000043000017945 */ /* 0x000fe20003800000 */
[----:B------:R-:W-:Y:S01]  /*5630*/  @P1 LOP3.LUT P2, RZ, R88, 0xff, RZ, 0xc0, !PT ;  /* 0x000000ff58ff1812 */ /* 0x000fe2000784c0ff */
[----:B------:R-:W-:Y:S01]  /*5640*/  VIADD R107, R66, UR48 ;  /* 0x00000030426b7c36 */ /* 0x000fe20008000000 */
[----:B------:R-:W-:Y:S01]  /*5650*/  @P1 SEL R0, RZ, 0xffffffff, P3 ;  /* 0xffffffffff001807 */ /* 0x000fe20001800000 */
[----:B------:R-:W-:Y:S01]  /*5660*/  IMAD.MOV.U32 R67, RZ, RZ, 0x1 ;  /* 0x00000001ff437424 */ /* 0x000fe200078e00ff */
[----:B------:R-:W-:Y:S01]  /*5670*/  LOP3.LUT R98, R98, 0x1, RZ, 0x3c, !PT ;  /* 0x0000000162627812 */ /* 0x000fe200078e3cff */
[----:B------:R-:W-:Y:S01]  /*5680*/  IMAD.MOV.U32 R65, RZ, RZ, RZ ;  /* 0x000000ffff417224 */ /* 0x000fe200078e00ff */
[----:B------:R-:W-:Y:S02]  /*5690*/  @P0 SEL R0, R4, R0, !P2 ;  /* 0x0000000004000207 */ /* 0x000fe40005000000 */
[----:B------:R-:W-:Y:S02]  /*56a0*/  CS2R R78, SRZ ;  /* 0x00000000004e7805 */ /* 0x000fe4000001ff00 */
[----:B------:R-:W-:Y:S02]  /*56b0*/  LEA R64, R45, UR48, 0x3 ;  /* 0x000000302d407c11 */ /* 0x000fe4000f8e18ff */
[----:B------:R-:W-:Y:S02]  /*56c0*/  CS2R R76, SRZ ;  /* 0x00000000004c7805 */ /* 0x000fe4000001ff00 */
[----:B------:R-:W-:Y:S02]  /*56d0*/  @P1 LOP3.LUT R0, R0, 0x1, RZ, 0xc0, !PT ;  /* 0x0000000100001812 */ /* 0x000fe400078ec0ff */
[----:B------:R-:W-:Y:S02]  /*56e0*/  CS2R R70, SRZ ;  /* 0x0000000000467805 */ /* 0x000fe4000001ff00 */
[----:B------:R-:W-:Y:S02]  /*56f0*/  SHF.L.U32 R2, R97, 0x1f, RZ ;  /* 0x0000001f61027819 */ /* 0x000fe400000006ff */
[----:B------:R-:W-:Y:S02]  /*5700*/  CS2R R68, SRZ ;  /* 0x0000000000447805 */ /* 0x000fe4000001ff00 */
[----:B------:R-:W-:Y:S02]  /*5710*/  ISETP.NE.U32.OR P6, PT, R0, 0x1, !P1 ;  /* 0x000000010000780c */ /* 0x000fe40004fc5470 */
[----:B------:R-:W-:Y:S02]  /*5720*/  CS2R R62, SRZ ;  /* 0x00000000003e7805 */ /* 0x000fe4000001ff00 */
[----:B------:R-:W-:Y:S02]  /*5730*/  PLOP3.LUT P2, PT, PT, PT, UP1, 0x80, 0x8 ;  /* 0x000000000008781c */ /* 0x000fe40003f4f018 */
[----:B------:R-:W-:Y:S02]  /*5740*/  CS2R R60, SRZ ;  /* 0x00000000003c7805 */ /* 0x000fe4000001ff00 */
[----:B------:R-:W-:Y:S02]  /*5750*/  LEA.HI R48, R45, R45, RZ, 0x1 ;  /* 0x0000002d2d307211 */ /* 0x000fe400078f08ff */
[----:B------:R-:W-:Y:S02]  /*5760*/  CS2R R58, SRZ ;  /* 0x00000000003a7805 */ /* 0x000fe4000001ff00 */
[----:B------:R-:W-:Y:S02]  /*5770*/  LOP3.LUT P4, R103, R88, 0xff, RZ, 0xc0, !PT ;  /* 0x000000ff58677812 */ /* 0x000fe4000788c0ff */
[----:B------:R-:W-:Y:S02]  /*5780*/  CS2R R56, SRZ ;  /* 0x0000000000387805 */ /* 0x000fe4000001ff00 */
[----:B------:R-:W-:Y:S01]  /*5790*/  SEL R3, RZ, 0xffffffff, P3 ;  /* 0xffffffffff037807 */ /* 0x000fe20001800000 */
[----:B------:R-:W-:Y:S01]  /*57a0*/  VIADD R108, R107, 0x400 ;  /* 0x000004006b6c7836 */ /* 0x000fe20000000000 */
[----:B------:R-:W-:Y:S01]  /*57b0*/  P2R R105, PR, RZ, 0x40 ;  /* 0x00000040ff697803 */ /* 0x000fe20000000000 */
[----:B------:R-:W-:Y:S01]  /*57c0*/  IMAD.IADD R106, R99, 0x1, R107 ;  /* 0x00000001636a7824 */ /* 0x000fe200078e026b */
[----:B------:R-:W-:Y:S02]  /*57d0*/  @P6 SHF.L.U32 R0, R98, 0x1f, RZ ;  /* 0x0000001f62006819 */ /* 0x000fe400000006ff */
[----:B------:R-:W-:Y:S02]  /*57e0*/  @P2 SEL R3, R4, R3, !P4 ;  /* 0x0000000304032207 */ /* 0x000fe40006000000 */
[----:B------:R1:W3:Y:S02]  /*57f0*/  @P6 SYNCS.PHASECHK.TRANS64.TRYWAIT P1, [UR48+0x30], R0 ;  /* 0x00003000ff0065a7 */ /* 0x0002e40008021130 */
[----:B------:R-:W-:Y:S04]  /*5800*/  LOP3.LUT R3, R3, 0x1, RZ, 0xc0, !PT ;  /* 0x0000000103037812 */ /* 0x000fe800078ec0ff */
[----:B------:R-:W-:Y:S04]  /*5810*/  ISETP.NE.U32.AND P5, PT, R3, 0x1, PT ;  /* 0x000000010300780c */ /* 0x000fe80003fa5070 */
[----:B------:R-:W-:Y:S01]  /*5820*/  P2R R72, PR, RZ, 0x20 ;  /* 0x00000020ff487803 */ /* 0x000fe20000000000 */
[----:B------:R4:W2:Y:S01]  /*5830*/  SYNCS.PHASECHK.TRANS64.TRYWAIT P0, [R64+URZ+0xa0], R2 ;  /* 0x0000a002400075a7 */ /* 0x0008a200080011ff */
[C---:B-1----:R-:W-:Y:S01]  /*5840*/  IMAD.SHL.U32 R0, R48.reuse, 0x80, RZ ;  /* 0x0000008030007824 */ /* 0x042fe200078e00ff */
[----:B------:R-:W-:Y:S04]  /*5850*/  LOP3.LUT R48, R48, 0xffe, RZ, 0xc0, !PT ;  /* 0x00000ffe30307812 */ /* 0x000fe800078ec0ff */
[----:B------:R-:W-:Y:S01]  /*5860*/  LOP3.LUT R0, R0, 0xffffff00, RZ, 0xc0, !PT ;  /* 0xffffff0000007812 */ /* 0x000fe200078ec0ff */
[----:B------:R-:W-:Y:S04]  /*5870*/  IMAD.IADD R48, R45, 0x1, -R48 ;  /* 0x000000012d307824 */ /* 0x000fe800078e0a30 */
[----:B------:R-:W-:Y:S04]  /*5880*/  IMAD.IADD R0, R46, 0x1, R0 ;  /* 0x000000012e007824 */ /* 0x000fe800078e0200 */
[----:B------:R-:W-:Y:S01]  /*5890*/  IMAD R48, R48, 0x100000, R0 ;  /* 0x0010000030307824 */ /* 0x000fe200078e0200 */
[----:B---3--:R-:W-:Y:S01]  /*58a0*/  @P6 SEL R67, RZ, 0x1, !P1 ;  /* 0x00000001ff436807 */ /* 0x008fe20004800000 */
[----:B----4-:R-:W-:Y:S06]  /*58b0*/  @!P6 BRA `(.L_x_90) ;  /* 0x000000000064e947 */ /* 0x010fec0003800000 */
[----:B------:R-:W-:Y:S01]  /*58c0*/  @P5 IMAD R5, R100, 0x2, R108 ;  /* 0x0000000264055824 */ /* 0x000fe200078e026c */
[----:B------:R-:W-:Y:S01]  /*58d0*/  ISETP.NE.AND P1, PT, R67, RZ, PT ;  /* 0x000000ff4300720c */ /* 0x000fe20003f25270 */
[----:B------:R-:W-:Y:S01]  /*58e0*/  IMAD.MOV.U32 R78, RZ, RZ, RZ ;  /* 0x000000ffff4e7224 */ /* 0x000fe200078e00ff */
[----:B------:R-:W-:Y:S01]  /*58f0*/  BSSY B0, `(.L_x_91) ;  /* 0x000000d000007945 */ /* 0x000fe20003800000 */
[----:B------:R-:W-:Y:S01]  /*5900*/  @P5 IMAD.IADD R4, R99, 0x1, R5 ;  /* 0x0000000163045824 */ /* 0x000fe200078e0205 */
[----:B------:R-:W-:Y:S02]  /*5910*/  CS2R R70, SRZ ;  /* 0x0000000000467805 */ /* 0x000fe4000001ff00 */
[----:B------:R-:W-:Y:S02]  /*5920*/  CS2R R68, SRZ ;  /* 0x0000000000447805 */ /* 0x000fe4000001ff00 */
[----:B------:R-:W-:Y:S02]  /*5930*/  CS2R R76, SRZ ;  /* 0x00000000004c7805 */ /* 0x000fe4000001ff00 */
[----:B------:R-:W-:Y:S02]  /*5940*/  CS2R R58, SRZ ;  /* 0x00000000003a7805 */ /* 0x000fe4000001ff00 */
[----:B------:R-:W-:Y:S02]  /*5950*/  CS2R R56, SRZ ;  /* 0x0000000000387805 */ /* 0x000fe4000001ff00 */
[----:B------:R-:W-:Y:S02]  /*5960*/  CS2R R62, SRZ ;  /* 0x00000000003e7805 */ /* 0x000fe4000001ff00 */
[----:B------:R-:W-:Y:S01]  /*5970*/  CS2R R60, SRZ ;  /* 0x00000000003c7805 */ /* 0x000fe2000001ff00 */
[----:B------:R-:W-:Y:S06]  /*5980*/  @P1 BRA `(.L_x_92) ;  /* 0x00000000000c1947 */ /* 0x000fec0003800000 */
[----:B------:R-:W-:Y:S04]  /*5990*/  SHF.L.U32 R3, R98, 0x1f, RZ ;  /* 0x0000001f62037819 */ /* 0x000fe800000006ff */
[----:B------:R-:W1:Y:S02]  /*59a0*/  SYNCS.PHASECHK.TRANS64.TRYWAIT P1, [UR48+0x30], R3 ;  /* 0x00003003ff0075a7 */ /* 0x000e640008021130 */
[----:B-1----:R-:W-:Y:S05]  /*59b0*/  @!P1 BRA `(.L_x_93) ;  /* 0x0000003c00689947 */ /* 0x002fea0003800000 */
.L_x_92:
[----:B------:R-:W-:Y:S05]  /*59c0*/  BSYNC B0 ;  /* 0x0000000000007941 */ /* 0x000fea0003800000 */
.L_x_91:
[----:B------:R-:W-:Y:S01]  /*59d0*/  ISETP.NE.AND P1, PT, R72, RZ, PT ;  /* 0x000000ff4800720c */ /* 0x000fe20003f25270 */
[----:B------:R-:W-:Y:S11]  /*59e0*/  HFMA2 R65, -RZ, RZ, 0, 5.9604644775390625e-08 ;  /* 0x00000001ff417431 */ /* 0x000ff600000001ff */
[----:B------:R-:W-:Y:S01]  /*59f0*/  @!UPT UIADD3 URZ, UPT, UPT, URZ, URZ, URZ ;  /* 0x000000fffffff290 */ /* 0x000fe2000fffe0ff */
[----:B------:R-:W-:Y:S05]  /*5a00*/  @P1 WARPSYNC.ALL ;  /* 0x0000000000001948 */ /* 0x000fea0003800000 */
[----:B------:R3:W4:Y:S04]  /*5a10*/  @P1 LDSM.16.M88.4 R68, [R5] ;  /* 0x000000000544183b */ /* 0x0007280000000200 */
[----:B------:R3:W1:Y:S04]  /*5a20*/  @P1 LDSM.16.M88.4 R76, [R4] ;  /* 0x00000000044c183b */ /* 0x0006680000000200 */
[----:B------:R3:W1:Y:S04]  /*5a30*/  @P1 LDSM.16.M88.4 R56, [R66+UR48+0x400] ;  /* 0x000400304238183b */ /* 0x0006680008000200 */
[----:B------:R3:W1:Y:S02]  /*5a40*/  @P1 LDSM.16.M88.4 R60, [R106+0x400] ;  /* 0x000400006a3c183b */ /* 0x0006640000000200 */
.L_x_90:
[----:B------:R-:W-:Y:S05]  /*5a50*/  BSYNC B1 ;  /* 0x0000000000017941 */ /* 0x000fea0003800000 */
.L_x_89:
[----:B-1----:R-:W-:Y:S04]  /*5a60*/  SHF.R.U32.HI R0, RZ, 0x15, R48 ;  /* 0x00000015ff007819 */ /* 0x002fe80000011630 */
[----:B------:R-:W-:Y:S01]  /*5a70*/  LOP3.LUT P1, RZ, R0, 0x3, R93, 0x48, !PT ;  /* 0x0000000300ff7812 */ /* 0x000fe2000782485d */
[----:B------:R-:W-:Y:S01]  /*5a80*/  @!UPT UIADD3 URZ, UPT, UPT, URZ, URZ, URZ ;  /* 0x000000fffffff290 */ /* 0x000fe2000fffe0ff */
[----:B--2---:R-:W-:Y:S11]  /*5a90*/  @P0 BRA `(.L_x_94) ;  /* 0x0000000000080947 */ /* 0x004ff60003800000 */
[----:B------:R-:W1:Y:S02]  /*5aa0*/  SYNCS.PHASECHK.TRANS64.TRYWAIT P0, [R64+URZ+0xa0], R2 ;  /* 0x0000a002400075a7 */ /* 0x000e6400080011ff */
[----:B-1----:R-:W-:Y:S05]  /*5ab0*/  @!P0 BRA `(.L_x_95) ;  /* 0x0000003c00408947 */ /* 0x002fea0003800000 */
.L_x_94:
[----:B------:R-:W-:Y:S05]  /*5ac0*/  @!P1 BRA `(.L_x_96) ;  /* 0x0000000000409947 */ /* 0x000fea0003800000 */
[----:B------:R-:W3:Y:S01]  /*5ad0*/  LDCU.64 UR8, c[0x4][0x70] ;  /* 0x01000e00ff0877ac */ /* 0x000ee20008000a00 */
[----:B------:R-:W-:Y:S01]  /*5ae0*/  MOV R3, 0x0 ;  /* 0x0000000000037802 */ /* 0x000fe20000000f00 */
[----:B------:R-:W-:Y:S02]  /*5af0*/  HFMA2 R12, -RZ, RZ, 0, 5.9604644775390625e-08 ;  /* 0x00000001ff0c7431 */ /* 0x000fe400000001ff */
[----:B------:R-:W-:Y:S02]  /*5b00*/  IMAD.MOV.U32 R8, RZ, RZ, 0x192 ;  /* 0x00000192ff087424 */ /* 0x000fe400078e00ff */
[----:B------:R-:W-:Y:S01]  /*5b10*/  IMAD.MOV.U32 R13, RZ, RZ, RZ ;  /* 0x000000ffff0d7224 */ /* 0x000fe200078e00ff */
[----:B------:R-:W2:Y:S01]  /*5b20*/  LDCU.64 UR6, c[0x4][0x78] ;  /* 0x01000f00ff0677ac */ /* 0x000ea20008000a00 */
[----:B-1----:R-:W1:Y:S01]  /*5b30*/  LDC.64 R2, c[0x4][R3] ;  /* 0x0100000003027b82 */ /* 0x002e620000000a00 */
[----:B------:R-:W5:Y:S01]  /*5b40*/  LDCU.64 UR4, c[0x4][0x10] ;  /* 0x01000200ff0477ac */ /* 0x000f620008000a00 */
[----:B---3--:R-:W-:Y:S01]  /*5b50*/  MOV R5, UR9 ;  /* 0x0000000900057c02 */ /* 0x008fe20008000f00 */
[----:B------:R-:W-:Y:S01]  /*5b60*/  IMAD.U32 R4, RZ, RZ, UR8 ;  /* 0x00000008ff047e24 */ /* 0x000fe2000f8e00ff */
[----:B--2---:R-:W-:Y:S01]  /*5b70*/  MOV R7, UR7 ;  /* 0x0000000700077c02 */ /* 0x004fe20008000f00 */
[----:B------:R-:W-:Y:S01]  /*5b80*/  IMAD.U32 R6, RZ, RZ, UR6 ;  /* 0x00000006ff067e24 */ /* 0x000fe2000f8e00ff */
[----:B-----5:R-:W-:Y:S01]  /*5b90*/  MOV R11, UR5 ;  /* 0x00000005000b7c02 */ /* 0x020fe20008000f00 */
[----:B------:R-:W-:Y:S02]  /*5ba0*/  IMAD.U32 R10, RZ, RZ, UR4 ;  /* 0x00000004ff0a7e24 */ /* 0x000fe4000f8e00ff */
[----:B------:R-:W-:Y:S07]  /*5bb0*/  LEPC R20, `(.L_x_96) ;  /* 0x000000001014794e */ /* 0x000fee0000000000 */
[----:B-1--4-:R-:W-:Y:S05]  /*5bc0*/  CALL.ABS.NOINC R2 ;  /* 0x0000000002007343 */ /* 0x012fea0003c00000 */
.L_x_96:
[----:B------:R-:W-:Y:S05]  /*5bd0*/  WARPSYNC.ALL ;  /* 0x0000000000007948 */ /* 0x000fea0003800000 */
[----:B------:R-:W-:Y:S01]  /*5be0*/  R2UR UR4, R48 ;  /* 0x00000000300472ca */ /* 0x000fe200000e0000 */
[--C-:B------:R-:W-:Y:S01]  /*5bf0*/  HADD2.F32 R50, -RZ, R56.reuse.H0_H0 ;  /* 0x20000038ff327230 */ /* 0x100fe20000004100 */
[----:B------:R-:W-:Y:S01]  /*5c00*/  SHF.L.U32 R73, R100, 0x1, RZ ;  /* 0x0000000164497819 */ /* 0x000fe200000006ff */
[----:B------:R-:W-:Y:S01]  /*5c10*/  HADD2.F32 R51, -RZ, R56.H1_H1 ;  /* 0x30000038ff337230 */ /* 0x000fe20000004100 */
[----:B------:R-:W-:Y:S01]  /*5c20*/  ISETP.NE.AND P0, PT, R101, RZ, PT ;  /* 0x000000ff6500720c */ /* 0x000fe20003f05270 */
[--C-:B------:R-:W-:Y:S01]  /*5c30*/  HADD2.F32 R52, -RZ, R57.reuse.H0_H0 ;  /* 0x20000039ff347230 */ /* 0x100fe20000004100 */
[----:B------:R-:W-:Y:S01]  /*5c40*/  IADD3 R108, PT, PT, R108, R73, RZ ;  /* 0x000000496c6c7210 */ /* 0x000fe20007ffe0ff */
[----:B------:R-:W-:Y:S03]  /*5c50*/  BSSY.RECONVERGENT B0, `(.L_x_97) ;  /* 0x0000086000007945 */ /* 0x000fe60003800200 */
[----:B------:R-:W-:Y:S03]  /*5c60*/  IADD3 R109, PT, PT, R99, R108, RZ ;  /* 0x0000006c636d7210 */ /* 0x000fe60007ffe0ff */
[----:B---3--:R-:W2:Y:S02]  /*5c70*/  LDTM.16dp256bit.x8 R4, tmem[UR4] ;  /* 0x00000004000479ee */ /* 0x008ea400081a0000 */
[C---:B--2---:R-:W-:Y:S01]  /*5c80*/  FMUL R0, R47.reuse, R4 ;  /* 0x000000042f007220 */ /* 0x044fe20000400000 */
[C---:B-1----:R-:W-:Y:S01]  /*5c90*/  FMUL R2, R47.reuse, R5 ;  /* 0x000000052f027220 */ /* 0x042fe20000400000 */
[C---:B------:R-:W-:Y:S01]  /*5ca0*/  FMUL R4, R47.reuse, R8 ;  /* 0x000000082f047220 */ /* 0x040fe20000400000 */
[----:B------:R-:W-:Y:S01]  /*5cb0*/  FMUL R3, R47, R6 ;  /* 0x000000062f037220 */ /* 0x000fe20000400000 */
[C---:B------:R-:W-:Y:S01]  /*5cc0*/  FFMA R0, R49.reuse, R50, R0 ;  /* 0x0000003231007223 */ /* 0x040fe20000000000 */
[----:B------:R-:W-:Y:S01]  /*5cd0*/  FFMA R2, R49, R51, R2 ;  /* 0x0000003331027223 */ /* 0x000fe20000000002 */
[C---:B------:R-:W-:Y:S01]  /*5ce0*/  FMUL R5, R47.reuse, R9 ;  /* 0x000000092f057220 */ /* 0x040fe20000400000 */
        /* <DEDUP_REMOVED lines=16> */
[----:B------:R-:W-:Y:S02]  /*5df0*/  HADD2.F32 R32, -RZ, R57.H1_H1 ;  /* 0x30000039ff207230 */ /* 0x000fe40000004100 */
[C---:B------:R-:W-:Y:S01]  /*5e00*/  FMUL R26, R47.reuse, R30 ;  /* 0x0000001e2f1a7220 */ /* 0x040fe20000400000 */
[----:B------:R-:W-:Y:S01]  /*5e10*/  FMUL R29, R47, R33 ;  /* 0x000000212f1d7220 */ /* 0x000fe20000400000 */
[--C-:B------:R-:W-:Y:S02]  /*5e20*/  HADD2.F32 R33, -RZ, R58.reuse.H0_H0 ;  /* 0x2000003aff217230 */ /* 0x100fe40000004100 */
[----:B------:R-:W-:Y:S01]  /*5e30*/  FFMA R3, R49, R52, R3 ;  /* 0x0000003431037223 */ /* 0x000fe20000000003 */
[C---:B------:R-:W-:Y:S01]  /*5e40*/  FMUL R7, R47.reuse, R7 ;  /* 0x000000072f077220 */ /* 0x040fe20000400000 */
[----:B------:R-:W-:Y:S01]  /*5e50*/  FMUL R30, R47, R34 ;  /* 0x000000222f1e7220 */ /* 0x000fe20000400000 */
[----:B------:R-:W-:Y:S01]  /*5e60*/  HADD2.F32 R34, -RZ, R58.H1_H1 ;  /* 0x3000003aff227230 */ /* 0x000fe20000004100 */
[----:B------:R-:W-:Y:S01]  /*5e70*/  F2FP.F16.F32.PACK_AB R52, R2, R0 ;  /* 0x000000000234723e */ /* 0x000fe200000000ff */
[--C-:B------:R-:W-:Y:S02]  /*5e80*/  HADD2.F32 R0, -RZ, R59.reuse.H0_H0 ;  /* 0x2000003bff007230 */ /* 0x100fe40000004100 */
[C---:B------:R-:W-:Y:S01]  /*5e90*/  FFMA R7, R49.reuse, R32, R7 ;  /* 0x0000002031077223 */ /* 0x040fe20000000007 */
[----:B------:R-:W-:Y:S02]  /*5ea0*/  HADD2.F32 R2, -RZ, R59.H1_H1 ;  /* 0x3000003bff027230 */ /* 0x000fe40000004100 */
[C---:B------:R-:W-:Y:S01]  /*5eb0*/  FFMA R4, R49.reuse, R33, R4 ;  /* 0x0000002131047223 */ /* 0x040fe20000000004 */
[C---:B------:R-:W-:Y:S01]  /*5ec0*/  FFMA R5, R49.reuse, R34, R5 ;  /* 0x0000002231057223 */ /* 0x040fe20000000005 */
[----:B------:R-:W-:Y:S01]  /*5ed0*/  FFMA R6, R49, R0, R6 ;  /* 0x0000000031067223 */ /* 0x000fe20000000006 */
[--C-:B------:R-:W-:Y:S02]  /*5ee0*/  HADD2.F32 R0, -RZ, R60.reuse.H0_H0 ;  /* 0x2000003cff007230 */ /* 0x100fe40000004100 */
[----:B------:R-:W-:Y:S01]  /*5ef0*/  FMUL R11, R47, R11 ;  /* 0x0000000b2f0b7220 */ /* 0x000fe20000400000 */
[----:B------:R-:W-:Y:S01]  /*5f00*/  F2FP.F16.F32.PACK_AB R53, R7, R3 ;  /* 0x000000030735723e */ /* 0x000fe200000000ff */
[--C-:B------:R-:W-:Y:S02]  /*5f10*/  HADD2.F32 R3, -RZ, R61.reuse.H0_H0 ;  /* 0x2000003dff037230 */ /* 0x100fe40000004100 */
[----:B------:R-:W-:Y:S01]  /*5f20*/  FMUL R15, R47, R15 ;  /* 0x0000000f2f0f7220 */ /* 0x000fe20000400000 */
[C---:B------:R-:W-:Y:S01]  /*5f30*/  FFMA R11, R49.reuse, R2, R11 ;  /* 0x00000002310b7223 */ /* 0x040fe2000000000b */
[----:B------:R-:W-:Y:S02]  /*5f40*/  HADD2.F32 R2, -RZ, R60.H1_H1 ;  /* 0x3000003cff027230 */ /* 0x000fe40000004100 */
[----:B------:R-:W-:Y:S01]  /*5f50*/  FFMA R8, R49, R0, R8 ;  /* 0x0000000031087223 */ /* 0x000fe20000000008 */
[----:B------:R-:W-:Y:S02]  /*5f60*/  HADD2.F32 R0, -RZ, R61.H1_H1 ;  /* 0x3000003dff007230 */ /* 0x000fe40000004100 */
[C---:B------:R-:W-:Y:S01]  /*5f70*/  FMUL R19, R47.reuse, R19 ;  /* 0x000000132f137220 */ /* 0x040fe20000400000 */
[----:B------:R-:W-:Y:S01]  /*5f80*/  FMUL R23, R47, R23 ;  /* 0x000000172f177220 */ /* 0x000fe20000400000 */
[C---:B------:R-:W-:Y:S01]  /*5f90*/  FFMA R9, R49.reuse, R2, R9 ;  /* 0x0000000231097223 */ /* 0x040fe20000000009 */
[--C-:B------:R-:W-:Y:S02]  /*5fa0*/  HADD2.F32 R2, -RZ, R62.reuse.H0_H0 ;  /* 0x2000003eff027230 */ /* 0x100fe40000004100 */
[C---:B------:R-:W-:Y:S01]  /*5fb0*/  FFMA R10, R49.reuse, R3, R10 ;  /* 0x00000003310a7223 */ /* 0x040fe2000000000a */
[--C-:B------:R-:W-:Y:S02]  /*5fc0*/  HADD2.F32 R3, -RZ, R63.reuse.H0_H0 ;  /* 0x2000003fff037230 */ /* 0x100fe40000004100 */
[C---:B------:R-:W-:Y:S01]  /*5fd0*/  FFMA R15, R49.reuse, R0, R15 ;  /* 0x00000000310f7223 */ /* 0x040fe2000000000f */
[----:B------:R-:W-:Y:S02]  /*5fe0*/  HADD2.F32 R0, -RZ, R62.H1_H1 ;  /* 0x3000003eff007230 */ /* 0x000fe40000004100 */
[----:B------:R-:W-:Y:S01]  /*5ff0*/  FFMA R12, R49, R2, R12 ;  /* 0x00000002310c7223 */ /* 0x000fe2000000000c */
[--C-:B----4-:R-:W-:Y:S02]  /*6000*/  HADD2.F32 R2, -RZ, R68.reuse.H0_H0 ;  /* 0x20000044ff027230 */ /* 0x110fe40000004100 */
[C---:B------:R-:W-:Y:S01]  /*6010*/  FMUL R27, R47.reuse, R27 ;  /* 0x0000001b2f1b7220 */ /* 0x040fe20000400000 */
[----:B------:R-:W-:Y:S01]  /*6020*/  FMUL R31, R47, R31 ;  /* 0x0000001f2f1f7220 */ /* 0x000fe20000400000 */
[C---:B------:R-:W-:Y:S01]  /*6030*/  FFMA R13, R49.reuse, R0, R13 ;  /* 0x00000000310d7223 */ /* 0x040fe2000000000d */
[----:B------:R-:W-:Y:S02]  /*6040*/  HADD2.F32 R0, -RZ, R63.H1_H1 ;  /* 0x3000003fff007230 */ /* 0x000fe40000004100 */
[----:B------:R-:W-:Y:S01]  /*6050*/  FFMA R14, R49, R3, R14 ;  /* 0x00000003310e7223 */ /* 0x000fe2000000000e */
[----:B------:R-:W-:Y:S01]  /*6060*/  HADD2.F32 R3, -RZ, R68.H1_H1 ;  /* 0x30000044ff037230 */ /* 0x000fe20000004100 */
[----:B------:R-:W-:Y:S01]  /*6070*/  F2FP.F16.F32.PACK_AB R54, R5, R4 ;  /* 0x000000040536723e */ /* 0x000fe200000000ff */
[----:B------:R-:W-:Y:S02]  /*6080*/  HADD2.F32 R4, -RZ, R79.H0_H0 ;  /* 0x2000004fff047230 */ /* 0x000fe40000004100 */
[C---:B------:R-:W-:Y:S01]  /*6090*/  FFMA R19, R49.reuse, R0, R19 ;  /* 0x0000000031137223 */ /* 0x040fe20000000013 */
[--C-:B------:R-:W-:Y:S02]  /*60a0*/  HADD2.F32 R0, -RZ, R69.reuse.H0_H0 ;  /* 0x20000045ff007230 */ /* 0x100fe40000004100 */
[C---:B------:R-:W-:Y:S01]  /*60b0*/  FFMA R16, R49.reuse, R2, R16 ;  /* 0x0000000231107223 */ /* 0x040fe20000000010 */
[----:B------:R-:W-:Y:S01]  /*60c0*/  FFMA R17, R49, R3, R17 ;  /* 0x0000000331117223 */ /* 0x000fe20000000011 */
[----:B------:R-:W-:Y:S01]  /*60d0*/  HADD2.F32 R2, -RZ, R69.H1_H1 ;  /* 0x30000045ff027230 */ /* 0x000fe20000004100 */
[----:B------:R-:W-:Y:S01]  /*60e0*/  F2FP.F16.F32.PACK_AB R55, R11, R6 ;  /* 0x000000060b37723e */ /* 0x000fe200000000ff */
[----:B------:R-:W-:Y:S01]  /*60f0*/  FFMA R18, R49, R0, R18 ;  /* 0x0000000031127223 */ /* 0x000fe20000000012 */
[--C-:B------:R-:W-:Y:S01]  /*6100*/  HADD2.F32 R0, -RZ, R70.reuse.H0_H0 ;  /* 0x20000046ff007230 */ /* 0x100fe20000004100 */
[----:B------:R-:W-:Y:S01]  /*6110*/  F2FP.F16.F32.PACK_AB R8, R9, R8 ;  /* 0x000000080908723e */ /* 0x000fe200000000ff */
[C---:B------:R-:W-:Y:S01]  /*6120*/  FFMA R23, R49.reuse, R2, R23 ;  /* 0x0000000231177223 */ /* 0x040fe20000000017 */
[----:B------:R1:W-:Y:S01]  /*6130*/  STSM.16.M88.4 [R107+0x400], R52 ;  /* 0x000400346b007844 */ /* 0x0003e20000000200 */
[----:B------:R-:W-:Y:S02]  /*6140*/  HADD2.F32 R2, -RZ, R70.H1_H1 ;  /* 0x30000046ff027230 */ /* 0x000fe40000004100 */
[----:B------:R-:W-:Y:S01]  /*6150*/  FFMA R20, R49, R0, R20 ;  /* 0x0000000031147223 */ /* 0x000fe20000000014 */
[--C-:B------:R-:W-:Y:S01]  /*6160*/  HADD2.F32 R3, -RZ, R71.reuse.H0_H0 ;  /* 0x20000047ff037230 */ /* 0x100fe20000004100 */
[----:B------:R-:W-:Y:S01]  /*6170*/  F2FP.F16.F32.PACK_AB R9, R15, R10 ;  /* 0x0000000a0f09723e */ /* 0x000fe200000000ff */
[----:B------:R-:W-:Y:S02]  /*6180*/  HADD2.F32 R0, -RZ, R71.H1_H1 ;  /* 0x30000047ff007230 */ /* 0x000fe40000004100 */
[C---:B------:R-:W-:Y:S01]  /*6190*/  FFMA R21, R49.reuse, R2, R21 ;  /* 0x0000000231157223 */ /* 0x040fe20000000015 */
[--C-:B------:R-:W-:Y:S02]  /*61a0*/  HADD2.F32 R2, -RZ, R76.reuse.H0_H0 ;  /* 0x2000004cff027230 */ /* 0x100fe40000004100 */
[C---:B------:R-:W-:Y:S01]  /*61b0*/  FFMA R22, R49.reuse, R3, R22 ;  /* 0x0000000331167223 */ /* 0x040fe20000000016 */
[--C-:B------:R-:W-:Y:S02]  /*61c0*/  HADD2.F32 R3, -RZ, R77.reuse.H0_H0 ;  /* 0x2000004dff037230 */ /* 0x100fe40000004100 */
[C---:B------:R-:W-:Y:S01]  /*61d0*/  FFMA R27, R49.reuse, R0, R27 ;  /* 0x00000000311b7223 */ /* 0x040fe2000000001b */
[----:B------:R-:W-:Y:S02]  /*61e0*/  HADD2.F32 R0, -RZ, R76.H1_H1 ;  /* 0x3000004cff007230 */ /* 0x000fe40000004100 */
[----:B------:R-:W-:Y:S01]  /*61f0*/  FFMA R24, R49, R2, R24 ;  /* 0x0000000231187223 */ /* 0x000fe20000000018 */
[--C-:B------:R-:W-:Y:S02]  /*6200*/  HADD2.F32 R2, -RZ, R78.reuse.H0_H0 ;  /* 0x2000004eff027230 */ /* 0x100fe40000004100 */
[----:B------:R-:W-:Y:S01]  /*6210*/  FMUL R35, R47, R35 ;  /* 0x000000232f237220 */ /* 0x000fe20000400000 */
[----:B------:R-:W-:Y:S01]  /*6220*/  F2FP.F16.F32.PACK_AB R10, R13, R12 ;  /* 0x0000000c0d0a723e */ /* 0x000fe200000000ff */
[C---:B------:R-:W-:Y:S01]  /*6230*/  FFMA R25, R49.reuse, R0, R25 ;  /* 0x0000000031197223 */ /* 0x040fe20000000019 */
[----:B------:R-:W-:Y:S02]  /*6240*/  HADD2.F32 R0, -RZ, R77.H1_H1 ;  /* 0x3000004dff007230 */ /* 0x000fe40000004100 */
[----:B------:R-:W-:Y:S01]  /*6250*/  FFMA R26, R49, R3, R26 ;  /* 0x00000003311a7223 */ /* 0x000fe2000000001a */
[----:B------:R-:W-:Y:S01]  /*6260*/  HADD2.F32 R3, -RZ, R78.H1_H1 ;  /* 0x3000004eff037230 */ /* 0x000fe20000004100 */
[----:B------:R-:W-:Y:S01]  /*6270*/  F2FP.F16.F32.PACK_AB R11, R19, R14 ;  /* 0x0000000e130b723e */ /* 0x000fe200000000ff */
[C---:B------:R-:W-:Y:S01]  /*6280*/  FFMA R31, R49.reuse, R0, R31 ;  /* 0x00000000311f7223 */ /* 0x040fe2000000001f */
[----:B------:R-:W-:Y:S02]  /*6290*/  HADD2.F32 R0, -RZ, R79.H1_H1 ;  /* 0x3000004fff007230 */ /* 0x000fe40000004100 */
[C---:B------:R-:W-:Y:S01]  /*62a0*/  FFMA R28, R49.reuse, R2, R28 ;  /* 0x00000002311c7223 */ /* 0x040fe2000000001c */
[----:B------:R1:W-:Y:S01]  /*62b0*/  STSM.16.M88.4 [R106+0x400], R8 ;  /* 0x000400086a007844 */ /* 0x0003e20000000200 */
[----:B------:R-:W-:Y:S01]  /*62c0*/  FFMA R29, R49, R3, R29 ;  /* 0x00000003311d7223 */ /* 0x000fe2000000001d */
[----:B------:R-:W-:Y:S01]  /*62d0*/  F2FP.F16.F32.PACK_AB R16, R17, R16 ;  /* 0x000000101110723e */ /* 0x000fe200000000ff */
[----:B------:R-:W-:Y:S01]  /*62e0*/  FFMA R30, R49, R4, R30 ;  /* 0x00000004311e7223 */ /* 0x000fe2000000001e */
[----:B------:R-:W-:Y:S01]  /*62f0*/  F2FP.F16.F32.PACK_AB R17, R23, R18 ;  /* 0x000000121711723e */ /* 0x000fe200000000ff */
[----:B------:R-:W-:Y:S01]  /*6300*/  FFMA R35, R49, R0, R35 ;  /* 0x0000000031237223 */ /* 0x000fe20000000023 */
[----:B------:R-:W-:Y:S02]  /*6310*/  F2FP.F16.F32.PACK_AB R18, R21, R20 ;  /* 0x000000141512723e */ /* 0x000fe400000000ff */
[----:B------:R-:W-:Y:S02]  /*6320*/  F2FP.F16.F32.PACK_AB R19, R27, R22 ;  /* 0x000000161b13723e */ /* 0x000fe400000000ff */
[----:B------:R-:W-:Y:S02]  /*6330*/  F2FP.F16.F32.PACK_AB R24, R25, R24 ;  /* 0x000000181918723e */ /* 0x000fe400000000ff */
[----:B------:R-:W-:Y:S01]  /*6340*/  F2FP.F16.F32.PACK_AB R25, R31, R26 ;  /* 0x0000001a1f19723e */ /* 0x000fe200000000ff */
[----:B------:R1:W-:Y:S01]  /*6350*/  STSM.16.M88.4 [R108], R16 ;  /* 0x000000106c007844 */ /* 0x0003e20000000200 */
[----:B------:R-:W-:Y:S02]  /*6360*/  F2FP.F16.F32.PACK_AB R26, R29, R28 ;  /* 0x0000001c1d1a723e */ /* 0x000fe400000000ff */
[----:B------:R-:W-:Y:S05]  /*6370*/  F2FP.F16.F32.PACK_AB R27, R35, R30 ;  /* 0x0000001e231b723e */ /* 0x000fea00000000ff */
[----:B------:R1:W-:Y:S01]  /*6380*/  STSM.16.M88.4 [R109], R24 ;  /* 0x000000186d007844 */ /* 0x0003e20000000200 */
[----:B------:R-:W-:Y:S01]  /*6390*/  @!PT LDS RZ, [RZ] ;  /* 0x00000000fffff984 */ /* 0x000fe20000000800 */
[----:B------:R-:W-:Y:S01]  /*63a0*/  @!PT LDS RZ, [RZ] ;  /* 0x00000000fffff984 */ /* 0x000fe20000000800 */
[----:B------:R-:W-:Y:S01]  /*63b0*/  @!PT LDS RZ, [RZ] ;  /* 0x00000000fffff984 */ /* 0x000fe20000000800 */
[----:B------:R-:W-:Y:S01]  /*63c0*/  @!PT LDS RZ, [RZ] ;  /* 0x00000000fffff984 */ /* 0x000fe20000000800 */
[----:B------:R2:W-:Y:S07]  /*63d0*/  MEMBAR.ALL.CTA ;  /* 0x0000000000007992 */ /* 0x0005ee0000008000 */
[----:B--2---:R-:W2:Y:S02]  /*63e0*/  FENCE.VIEW.ASYNC.S ;  /* 0x00000000000073c6 */ /* 0x004ea40000000000 */
[----:B--2---:R-:W-:Y:S06]  /*63f0*/  BAR.SYNC.DEFER_BLOCKING 0x1, 0x80 ;  /* 0x0042000000007b1d */ /* 0x004fec0000010000 */
[----:B------:R-:W-:Y:S05]  /*6400*/  @P0 BRA `(.L_x_98) ;  /* 0x0000000000280947 */ /* 0x000fea0003800000 */
[----:B------:R-:W-:Y:S02]  /*6410*/  UIADD3 UR4, UPT, UPT, UR48, 0x400, URZ ;  /* 0x0000040030047890 */ /* 0x000fe4000fffe0ff */
[----:B------:R-:W-:Y:S01]  /*6420*/  UIADD3 UR6, UP0, UPT, UR52, 0x680, URZ ;  /* 0x0000068034067890 */ /* 0x000fe2000ff1e0ff */
[----:B------:R-:W-:Y:S03]  /*6430*/  UMOV UR43, UR36 ;  /* 0x00000024002b7c82 */ /* 0x000fe60008000000 */
[----:B------:R-:W-:Y:S01]  /*6440*/  MOV R94, UR4 ;  /* 0x00000004005e7c02 */ /* 0x000fe20008000f00 */
[----:B------:R-:W-:Y:S03]  /*6450*/  UIADD3.X UR7, UPT, UPT, URZ, UR53, URZ, UP0, !UPT ;  /* 0x00000035ff077290 */ /* 0x000fe600087fe4ff */
[----:B------:R-:W-:Y:S11]  /*6460*/  R2UR UR40, R94 ;  /* 0x000000005e2872ca */ /* 0x000ff600000e0000 */
[----:B------:R-:W-:Y:S02]  /*6470*/  @!UPT UIADD3 URZ, UPT, UPT, URZ, URZ, URZ ;  /* 0x000000fffffff290 */ /* 0x000fe4000fffe0ff */
[----:B------:R2:W-:Y:S01]  /*6480*/  UTMASTG.3D [UR40], [UR6] ;  /* 0x00000028060073b5 */ /* 0x0005e20008010000 */
[----:B------:R0:W-:Y:S01]  /*6490*/  UTMACMDFLUSH ;  /* 0x00000000000079b7 */ /* 0x0001e20000000000 */
[----:B--2---:R-:W-:Y:S04]  /*64a0*/  DEPBAR.LE SB0, 0x1 ;  /* 0x000080400000791a */ /* 0x004fe80000000000 */
.L_x_98:
[----:B------:R-:W-:Y:S05]  /*64b0*/  BSYNC.RECONVERGENT B0 ;  /* 0x0000000000007941 */ /* 0x000fea0003800200 */
.L_x_97:
[----:B------:R-:W-:Y:S01]  /*64c0*/  BAR.SYNC.DEFER_BLOCKING 0x1, 0x80 ;  /* 0x0042000000007b1d */ /* 0x000fe20000010000 */
[----:B------:R-:W-:Y:S01]  /*64d0*/  ISETP.NE.AND P1, PT, R105, RZ, PT ;  /* 0x000000ff6900720c */ /* 0x000fe20003f25270 */
[----:B------:R-:W-:Y:S01]  /*64e0*/  UISETP.NE.AND UP0, UPT, UR49, URZ, UPT ;  /* 0x000000ff3100728c */ /* 0x000fe2000bf05270 */
[----:B------:R-:W-:Y:S11]  /*64f0*/  LEA R2, R65, UR48, 0x3 ;  /* 0x0000003041027c11 */ /* 0x000ff6000f8e18ff */
[----:B------:R-:W-:Y:S01]  /*6500*/  @P1 SHF.L.U32 R3, R98, 0x1f, RZ ;  /* 0x0000001f62031819 */ /* 0x000fe200000006ff */
[----:B------:R-:W-:Y:S06]  /*6510*/  BRA.U !UP0, `(.L_x_99) ;  /* 0x0000000108247547 */ /* 0x000fec000b800000 */
[----:B------:R-:W-:Y:S01]  /*6520*/  IMAD.U32 R4, RZ, RZ, UR51 ;  /* 0x00000033ff047e24 */ /* 0x000fe2000f8e00ff */
[----:B------:R-:W-:Y:S01]  /*6530*/  MOV R0, UR37 ;  /* 0x0000002500007c02 */ /* 0x000fe20008000f00 */
[----:B------:R-:W-:Y:S03]  /*6540*/  UIADD3 UR51, UPT, UPT, UR51, 0x1, URZ ;  /* 0x0000000133337890 */ /* 0x000fe6000fffe0ff */
[----:B------:R-:W-:Y:S01]  /*6550*/  @P1 LEA R4, R4, UR48, 0x3 ;  /* 0x0000003004041c11 */ /* 0x000fe2000f8e18ff */
[----:B------:R-:W-:Y:S04]  /*6560*/  UISETP.NE.AND UP0, UPT, UR51, 0x4, UPT ;  /* 0x000000043300788c */ /* 0x000fe8000bf05270 */
[----:B------:R-:W-:Y:S01]  /*6570*/  @P1 VIADD R4, R4, 0x50 ;  /* 0x0000005004041836 */ /* 0x000fe20000000000 */
[----:B------:R-:W-:Y:S04]  /*6580*/  USEL UR51, UR51, URZ, UP0 ;  /* 0x000000ff33337287 */ /* 0x000fe80008000000 */
[----:B------:R-:W-:Y:S04]  /*6590*/  @P1 PRMT R0, R0, 0x654, R4 ;  /* 0x0000065400001816 */ /* 0x000fe80000000004 */
[----:B------:R2:W-:Y:S04]  /*65a0*/  @P1 SYNCS.ARRIVE.TRANS64.RED.A1T0 RZ, [R0+URZ], RZ ;  /* 0x000000ff00ff19a7 */ /* 0x0005e800081004ff */
.L_x_99:
[----:B------:R-:W3:Y:S01]  /*65b0*/  @P1 SYNCS.PHASECHK.TRANS64.TRYWAIT P0, [R2+URZ+0x30], R3 ;  /* 0x00003003020015a7 */ /* 0x000ee200080011ff */
[----:B------:R-:W-:Y:S01]  /*65c0*/  BSSY B1, `(.L_x_100) ;  /* 0x0000017000017945 */ /* 0x000fe20003800000 */
[----:B---3--:R-:W-:Y:S03]  /*65d0*/  @P1 SEL R67, RZ, 0x1, !P0 ;  /* 0x00000001ff431807 */ /* 0x008fe60004000000 */
[----:B------:R-:W-:Y:S05]  /*65e0*/  @!P1 BRA `(.L_x_101) ;  /* 0x0000000000509947 */ /* 0x000fea0003800000 */
[----:B------:R-:W-:Y:S01]  /*65f0*/  ISETP.NE.AND P1, PT, R72, RZ, PT ;  /* 0x000000ff4800720c */ /* 0x000fe20003f25270 */
[----:B------:R-:W-:Y:S01]  /*6600*/  BSSY B0, `(.L_x_102) ;  /* 0x000000a000007945 */ /* 0x000fe20003800000 */
[----:B------:R-:W-:Y:S11]  /*6610*/  ISETP.NE.AND P0, PT, R67, RZ, PT ;  /* 0x000000ff4300720c */ /* 0x000ff60003f05270 */
[----:B------:R-:W-:Y:S04]  /*6620*/  @P1 IMAD R5, R65, 0x2000, R66 ;  /* 0x0000200041051824 */ /* 0x000fe800078e0242 */
[----:B------:R-:W-:Y:S05]  /*6630*/  @P1 VIADD R4, R5, UR48 ;  /* 0x0000003005041c36 */ /* 0x000fea0008000000 */
[----:B------:R-:W-:Y:S01]  /*6640*/  @P1 IADD3 R3, PT, PT, R73, R4, RZ ;  /* 0x0000000449031210 */ /* 0x000fe20007ffe0ff */
[----:B------:R-:W-:Y:S01]  /*6650*/  @P1 IMAD.IADD R4, R99, 0x1, R4 ;  /* 0x0000000163041824 */ /* 0x000fe200078e0204 */
[----:B------:R-:W-:Y:S06]  /*6660*/  @P0 BRA `(.L_x_103) ;  /* 0x00000000000c0947 */ /* 0x000fec0003800000 */
[----:B--2---:R-:W-:Y:S04]  /*6670*/  SHF.L.U32 R0, R98, 0x1f, RZ ;  /* 0x0000001f62007819 */ /* 0x004fe800000006ff */
[----:B------:R-:W2:Y:S02]  /*6680*/  SYNCS.PHASECHK.TRANS64.TRYWAIT P0, [R2+URZ+0x30], R0 ;  /* 0x00003000020075a7 */ /* 0x000ea400080011ff */
[----:B--2---:R-:W-:Y:S05]  /*6690*/  @!P0 BRA `(.L_x_104) ;  /* 0x00000030005c8947 */ /* 0x004fea0003800000 */
.L_x_103:
[----:B------:R-:W-:Y:S05]  /*66a0*/  BSYNC B0 ;  /* 0x0000000000007941 */ /* 0x000fea0003800000 */
.L_x_102:
[----:B------:R-:W-:Y:S02]  /*66b0*/  ISETP.NE.AND P0, PT, R72, RZ, PT ;  /* 0x000000ff4800720c */ /* 0x000fe40003f05270 */
[----:B------:R-:W-:Y:S11]  /*66c0*/  IADD3 R65, PT, PT, R65, 0x1, RZ ;  /* 0x0000000141417810 */ /* 0x000ff60007ffe0ff */
[----:B--2---:R-:W-:Y:S01]  /*66d0*/  @P0 IMAD.IADD R0, R99, 0x1, R3 ;  /* 0x0000000163000824 */ /* 0x004fe200078e0203 */
[----:B------:R-:W-:Y:S05]  /*66e0*/  @P0 WARPSYNC.ALL ;  /* 0x0000000000000948 */ /* 0x000fea0003800000 */
[----:B------:R3:W4:Y:S04]  /*66f0*/  @P0 LDSM.16.M88.4 R56, [R5+UR48+0x400] ;  /* 0x000400300538083b */ /* 0x0007280008000200 */
[----:B------:R3:W2:Y:S04]  /*6700*/  @P0 LDSM.16.M88.4 R60, [R4+0x400] ;  /* 0x00040000043c083b */ /* 0x0006a80000000200 */
[----:B------:R3:W1:Y:S04]  /*6710*/  @P0 LDSM.16.M88.4 R68, [R3+0x400] ;  /* 0x000400000344083b */ /* 0x0006680000000200 */
[----:B------:R3:W1:Y:S02]  /*6720*/  @P0 LDSM.16.M88.4 R76, [R0+0x400] ;  /* 0x00040000004c083b */ /* 0x0006640000000200 */
.L_x_101:
[----:B------:R-:W-:Y:S05]  /*6730*/  BSYNC B1 ;  /* 0x0000000000017941 */ /* 0x000fea0003800000 */
.L_x_100:
[----:B--23--:R-:W-:Y:S05]  /*6740*/  VIADD R0, R48, 0x40 ;  /* 0x0000004030007836 */ /* 0x00cfea0000000000 */
[----:B------:R-:W-:Y:S04]  /*6750*/  SHF.R.U32.HI R0, RZ, 0x15, R0 ;  /* 0x00000015ff007819 */ /* 0x000fe80000011600 */
[----:B------:R-:W-:Y:S11]  /*6760*/  LOP3.LUT P0, RZ, R0, 0x3, R93, 0x48, !PT ;  /* 0x0000000300ff7812 */ /* 0x000ff6000780485d */
[----:B------:R-:W-:Y:S02]  /*6770*/  @!UPT UIADD3 URZ, UPT, UPT, URZ, URZ, URZ ;  /* 0x000000fffffff290 */ /* 0x000fe4000fffe0ff */
[----:B------:R-:W-:Y:S05]  /*6780*/  @!P0 BRA `(.L_x_105) ;  /* 0x0000000000408947 */ /* 0x000fea0003800000 */
[----:B------:R-:W2:Y:S01]  /*6790*/  LDCU.64 UR8, c[0x4][0x70] ;  /* 0x01000e00ff0877ac */ /* 0x000ea20008000a00 */
[----:B------:R-:W-:Y:S01]  /*67a0*/  MOV R3, 0x0 ;  /* 0x0000000000037802 */ /* 0x000fe20000000f00 */
[----:B------:R-:W-:Y:S02]  /*67b0*/  HFMA2 R12, -RZ, RZ, 0, 5.9604644775390625e-08 ;  /* 0x00000001ff0c7431 */ /* 0x000fe400000001ff */
[----:B-1----:R-:W-:Y:S02]  /*67c0*/  IMAD.MOV.U32 R8, RZ, RZ, 0x192 ;  /* 0x00000192ff087424 */ /* 0x002fe400078e00ff */
[----:B------:R-:W-:Y:S01]  /*67d0*/  IMAD.MOV.U32 R13, RZ, RZ, RZ ;  /* 0x000000ffff0d7224 */ /* 0x000fe200078e00ff */
[----:B------:R-:W1:Y:S01]  /*67e0*/  LDCU.64 UR6, c[0x4][0x78] ;  /* 0x01000f00ff0677ac */ /* 0x000e620008000a00 */
[----:B------:R-:W3:Y:S01]  /*67f0*/  LDC.64 R2, c[0x4][R3] ;  /* 0x0100000003027b82 */ /* 0x000ee20000000a00 */
[----:B------:R-:W5:Y:S01]  /*6800*/  LDCU.64 UR4, c[0x4][0x10] ;  /* 0x01000200ff0477ac */ /* 0x000f620008000a00 */
[----:B--2---:R-:W-:Y:S01]  /*6810*/  MOV R5, UR9 ;  /* 0x0000000900057c02 */ /* 0x004fe20008000f00 */
[----:B------:R-:W-:Y:S01]  /*6820*/  IMAD.U32 R4, RZ, RZ, UR8 ;  /* 0x00000008ff047e24 */ /* 0x000fe2000f8e00ff */
[----:B-1----:R-:W-:Y:S01]  /*6830*/  MOV R7, UR7 ;  /* 0x0000000700077c02 */ /* 0x002fe20008000f00 */
[----:B------:R-:W-:Y:S01]  /*6840*/  IMAD.U32 R6, RZ, RZ, UR6 ;  /* 0x00000006ff067e24 */ /* 0x000fe2000f8e00ff */
[----:B-----5:R-:W-:Y:S01]  /*6850*/  MOV R11, UR5 ;  /* 0x00000005000b7c02 */ /* 0x020fe20008000f00 */
[----:B------:R-:W-:Y:S02]  /*6860*/  IMAD.U32 R10, RZ, RZ, UR4 ;  /* 0x00000004ff0a7e24 */ /* 0x000fe4000f8e00ff */
[----:B------:R-:W-:Y:S07]  /*6870*/  LEPC R20, `(.L_x_105) ;  /* 0x000000001014794e */ /* 0x000fee0000000000 */
[----:B---34-:R-:W-:Y:S05]  /*6880*/  CALL.ABS.NOINC R2 ;  /* 0x0000000002007343 */ /* 0x018fea0003c00000 */
.L_x_105:
[----:B------:R-:W-:Y:S05]  /*6890*/  WARPSYNC.ALL ;  /* 0x0000000000007948 */ /* 0x000fea0003800000 */
[----:B------:R-:W-:Y:S01]  /*68a0*/  R2UR UR4, R48 ;  /* 0x00000000300472ca */ /* 0x000fe200000e0000 */
[--C-:B----4-:R-:W-:Y:S01]  /*68b0*/  HADD2.F32 R3, -RZ, R56.reuse.H0_H0 ;  /* 0x20000038ff037230 */ /* 0x110fe20000004100 */
[----:B------:R-:W-:Y:S01]  /*68c0*/  ISETP.NE.AND P6, PT, R105, RZ, PT ;  /* 0x000000ff6900720c */ /* 0x000fe20003fc5270 */
[--C-:B------:R-:W-:Y:S01]  /*68d0*/  HADD2.F32 R51, -RZ, R57.reuse.H1_H1 ;  /* 0x30000039ff337230 */ /* 0x100fe20000004100 */
[----:B------:R-:W-:Y:S01]  /*68e0*/  MOV R50, UR51 ;  /* 0x0000003300327c02 */ /* 0x000fe20008000f00 */
[----:B------:R-:W-:Y:S01]  /*68f0*/  BSSY.RECONVERGENT B0, `(.L_x_106) ;  /* 0x000008c000007945 */ /* 0x000fe20003800200 */
[----:B------:R-:W-:Y:S02]  /*6900*/  MOV R74, UR37 ;  /* 0x00000025004a7c02 */ /* 0x000fe40008000f00 */
[----:B------:R-:W-:Y:S05]  /*6910*/  ISETP.NE.AND P0, PT, R101, RZ, PT ;  /* 0x000000ff6500720c */ /* 0x000fea0003f05270 */
[----:B-1----:R-:W1:Y:S02]  /*6920*/  LDTM.16dp256bit.x8 R4, tmem[UR4+0x40] ;  /* 0x00004004000479ee */ /* 0x002e6400081a0000 */
[----:B------:R-:W-:Y:S04]  /*6930*/  @P6 LEA R50, R50, UR48, 0x3 ;  /* 0x0000003032326c11 */ /* 0x000fe8000f8e18ff */
[----:B------:R-:W-:Y:S04]  /*6940*/  @P6 IADD3 R50, PT, PT, R50, 0x50, RZ ;  /* 0x0000005032326810 */ /* 0x000fe80007ffe0ff */
[----:B------:R-:W-:Y:S01]  /*6950*/  @P6 PRMT R74, R74, 0x654, R50 ;  /* 0x000006544a4a6816 */ /* 0x000fe20000000032 */
[----:B------:R-:W-:Y:S02]  /*6960*/  HADD2.F32 R50, -RZ, R57.H0_H0 ;  /* 0x20000039ff327230 */ /* 0x000fe40000004100 */
[C---:B-1----:R-:W-:Y:S01]  /*6970*/  FMUL R0, R47.reuse, R4 ;  /* 0x000000042f007220 */ /* 0x042fe20000400000 */
[----:B------:R-:W-:Y:S02]  /*6980*/  HADD2.F32 R4, -RZ, R56.H1_H1 ;  /* 0x30000038ff047230 */ /* 0x000fe40000004100 */
[C---:B------:R-:W-:Y:S01]  /*6990*/  FMUL R2, R47.reuse, R5 ;  /* 0x000000052f027220 */ /* 0x040fe20000400000 */
[----:B------:R-:W-:Y:S01]  /*69a0*/  FMUL R7, R47, R7 ;  /* 0x000000072f077220 */ /* 0x000fe20000400000 */
[----:B------:R-:W-:Y:S01]  /*69b0*/  FFMA R0, R49, R3, R0 ;  /* 0x0000000331007223 */ /* 0x000fe20000000000 */
[----:B------:R-:W-:Y:S01]  /*69c0*/  FMUL R3, R47, R6 ;  /* 0x000000062f037220 */ /* 0x000fe20000400000 */
[----:B------:R-:W-:Y:S01]  /*69d0*/  FFMA R2, R49, R4, R2 ;  /* 0x0000000431027223 */ /* 0x000fe20000000002 */
[C---:B------:R-:W-:Y:S01]  /*69e0*/  FMUL R4, R47.reuse, R8 ;  /* 0x000000082f047220 */ /* 0x040fe20000400000 */
[----:B------:R-:W-:Y:S01]  /*69f0*/  FMUL R8, R47, R12 ;  /* 0x0000000c2f087220 */ /* 0x000fe20000400000 */
[----:B------:R-:W-:Y:S01]  /*6a00*/  FFMA R3, R49, R50, R3 ;  /* 0x0000003231037223 */ /* 0x000fe20000000003 */
[C---:B------:R-:W-:Y:S01]  /*6a10*/  FMUL R12, R47.reuse, R16 ;  /* 0x000000102f0c7220 */ /* 0x040fe20000400000 */
[C---:B------:R-:W-:Y:S01]  /*6a20*/  FMUL R16, R47.reuse, R20 ;  /* 0x000000142f107220 */ /* 0x040fe20000400000 */
[C---:B------:R-:W-:Y:S01]  /*6a30*/  FMUL R20, R47.reuse, R24 ;  /* 0x000000182f147220 */ /* 0x040fe20000400000 */
[C---:B------:R-:W-:Y:S01]  /*6a40*/  FMUL R24, R47.reuse, R28 ;  /* 0x0000001c2f187220 */ /* 0x040fe20000400000 */
[C---:B------:R-:W-:Y:S01]  /*6a50*/  FMUL R28, R47.reuse, R32 ;  /* 0x000000202f1c7220 */ /* 0x040fe20000400000 */
[--C-:B------:R-:W-:Y:S01]  /*6a60*/  HADD2.F32 R32, -RZ, R58.reuse.H0_H0 ;  /* 0x2000003aff207230 */ /* 0x100fe20000004100 */
[----:B------:R-:W-:Y:S01]  /*6a70*/  F2FP.F16.F32.PACK_AB R52, R2, R0 ;  /* 0x000000000234723e */ /* 0x000fe200000000ff */
[----:B------:R-:W-:Y:S02]  /*6a80*/  HADD2.F32 R0, -RZ, R58.H1_H1 ;  /* 0x3000003aff007230 */ /* 0x000fe40000004100 */
[----:B------:R-:W-:Y:S01]  /*6a90*/  FMUL R5, R47, R9 ;  /* 0x000000092f057220 */ /* 0x000fe20000400000 */
[--C-:B------:R-:W-:Y:S02]  /*6aa0*/  HADD2.F32 R2, -RZ, R59.reuse.H0_H0 ;  /* 0x2000003bff027230 */ /* 0x100fe40000004100 */
[C---:B------:R-:W-:Y:S01]  /*6ab0*/  FFMA R7, R49.reuse, R51, R7 ;  /* 0x0000003331077223 */ /* 0x040fe20000000007 */
[C---:B------:R-:W-:Y:S01]  /*6ac0*/  FFMA R4, R49.reuse, R32, R4 ;  /* 0x0000002031047223 */ /* 0x040fe20000000004 */
[----:B------:R-:W-:Y:S02]  /*6ad0*/  HADD2.F32 R32, -RZ, R59.H1_H1 ;  /* 0x3000003bff207230 */ /* 0x000fe40000004100 */
[----:B------:R-:W-:Y:S01]  /*6ae0*/  FFMA R5, R49, R0, R5 ;  /* 0x0000000031057223 */ /* 0x000fe20000000005 */
[--C-:B------:R-:W-:Y:S01]  /*6af0*/  HADD2.F32 R0, -RZ, R60.reuse.H0_H0 ;  /* 0x2000003cff007230 */ /* 0x100fe20000004100 */
[----:B------:R-:W-:Y:S01]  /*6b00*/  F2FP.F16.F32.PACK_AB R53, R7, R3 ;  /* 0x000000030735723e */ /* 0x000fe200000000ff */
[----:B------:R-:W-:Y:S01]  /*6b10*/  FMUL R6, R47, R10 ;  /* 0x0000000a2f067220 */ /* 0x000fe20000400000 */
[----:B------:R-:W-:Y:S01]  /*6b20*/  HADD2.F32 R3, -RZ, R61.H0_H0 ;  /* 0x2000003dff037230 */ /* 0x000fe20000004100 */
[----:B------:R-:W-:Y:S01]  /*6b30*/  F2FP.F16.F32.PACK_AB R54, R5, R4 ;  /* 0x000000040536723e */ /* 0x000fe200000000ff */
[----:B------:R-:W-:Y:S01]  /*6b40*/  FMUL R11, R47, R11 ;  /* 0x0000000b2f0b7220 */ /* 0x000fe20000400000 */
[----:B------:R-:W-:Y:S01]  /*6b50*/  FFMA R6, R49, R2, R6 ;  /* 0x0000000231067223 */ /* 0x000fe20000000006 */
[----:B------:R-:W-:Y:S02]  /*6b60*/  HADD2.F32 R2, -RZ, R60.H1_H1 ;  /* 0x3000003cff027230 */ /* 0x000fe40000004100 */
[----:B------:R-:W-:Y:S01]  /*6b70*/  FMUL R9, R47, R13 ;  /* 0x0000000d2f097220 */ /* 0x000fe20000400000 */
[C---:B------:R-:W-:Y:S01]  /*6b80*/  FFMA R11, R49.reuse, R32, R11 ;  /* 0x00000020310b7223 */ /* 0x040fe2000000000b */
[----:B------:R-:W-:Y:S02]  /*6b90*/  HADD2.F32 R4, -RZ, R77.H0_H0 ;  /* 0x2000004dff047230 */ /* 0x000fe40000004100 */
[C---:B------:R-:W-:Y:S01]  /*6ba0*/  FFMA R8, R49.reuse, R0, R8 ;  /* 0x0000000031087223 */ /* 0x040fe20000000008 */
[----:B------:R-:W-:Y:S01]  /*6bb0*/  FFMA R9, R49, R2, R9 ;  /* 0x0000000231097223 */ /* 0x000fe20000000009 */
[----:B------:R-:W-:Y:S01]  /*6bc0*/  HADD2.F32 R0, -RZ, R61.H1_H1 ;  /* 0x3000003dff007230 */ /* 0x000fe20000004100 */
[----:B------:R-:W-:Y:S01]  /*6bd0*/  F2FP.F16.F32.PACK_AB R55, R11, R6 ;  /* 0x000000060b37723e */ /* 0x000fe200000000ff */
[C---:B------:R-:W-:Y:S01]  /*6be0*/  FMUL R10, R47.reuse, R14 ;  /* 0x0000000e2f0a7220 */ /* 0x040fe20000400000 */
[----:B------:R-:W-:Y:S01]  /*6bf0*/  FMUL R15, R47, R15 ;  /* 0x0000000f2f0f7220 */ /* 0x000fe20000400000 */
[--C-:B------:R-:W-:Y:S01]  /*6c00*/  HADD2.F32 R2, -RZ, R62.reuse.H0_H0 ;  /* 0x2000003eff027230 */ /* 0x100fe20000004100 */
[----:B------:R-:W-:Y:S01]  /*6c10*/  F2FP.F16.F32.PACK_AB R8, R9, R8 ;  /* 0x000000080908723e */ /* 0x000fe200000000ff */
[----:B------:R1:W-:Y:S01]  /*6c20*/  STSM.16.M88.4 [R107+0x2400], R52 ;  /* 0x002400346b007844 */ /* 0x0003e20000000200 */
[C---:B------:R-:W-:Y:S01]  /*6c30*/  FFMA R10, R49.reuse, R3, R10 ;  /* 0x00000003310a7223 */ /* 0x040fe2000000000a */
[C---:B------:R-:W-:Y:S01]  /*6c40*/  FFMA R15, R49.reuse, R0, R15 ;  /* 0x00000000310f7223 */ /* 0x040fe2000000000f */
[----:B------:R-:W-:Y:S02]  /*6c50*/  HADD2.F32 R3, -RZ, R62.H1_H1 ;  /* 0x3000003eff037230 */ /* 0x000fe40000004100 */
[----:B------:R-:W-:Y:S01]  /*6c60*/  FFMA R12, R49, R2, R12 ;  /* 0x00000002310c7223 */ /* 0x000fe2000000000c */
[----:B------:R-:W-:Y:S01]  /*6c70*/  FMUL R13, R47, R17 ;  /* 0x000000112f0d7220 */ /* 0x000fe20000400000 */
[--C-:B------:R-:W-:Y:S01]  /*6c80*/  HADD2.F32 R0, -RZ, R63.reuse.H0_H0 ;  /* 0x2000003fff007230 */ /* 0x100fe20000004100 */
[----:B------:R-:W-:Y:S01]  /*6c90*/  F2FP.F16.F32.PACK_AB R9, R15, R10 ;  /* 0x0000000a0f09723e */ /* 0x000fe200000000ff */
[----:B------:R-:W-:Y:S01]  /*6ca0*/  FMUL R14, R47, R18 ;  /* 0x000000122f0e7220 */ /* 0x000fe20000400000 */
[----:B------:R-:W-:Y:S01]  /*6cb0*/  FFMA R13, R49, R3, R13 ;  /* 0x00000003310d7223 */ /* 0x000fe2000000000d */
[----:B------:R-:W-:Y:S02]  /*6cc0*/  HADD2.F32 R2, -RZ, R63.H1_H1 ;  /* 0x3000003fff027230 */ /* 0x000fe40000004100 */
[----:B------:R-:W-:Y:S01]  /*6cd0*/  FMUL R19, R47, R19 ;  /* 0x000000132f137220 */ /* 0x000fe20000400000 */
[----:B------:R-:W-:Y:S01]  /*6ce0*/  FFMA R14, R49, R0, R14 ;  /* 0x00000000310e7223 */ /* 0x000fe2000000000e */
[--C-:B------:R-:W-:Y:S01]  /*6cf0*/  HADD2.F32 R0, -RZ, R68.reuse.H0_H0 ;  /* 0x20000044ff007230 */ /* 0x100fe20000004100 */
[----:B------:R-:W-:Y:S01]  /*6d00*/  F2FP.F16.F32.PACK_AB R10, R13, R12 ;  /* 0x0000000c0d0a723e */ /* 0x000fe200000000ff */
[----:B------:R-:W-:Y:S01]  /*6d10*/  FFMA R19, R49, R2, R19 ;  /* 0x0000000231137223 */ /* 0x000fe20000000013 */
[----:B------:R-:W-:Y:S02]  /*6d20*/  HADD2.F32 R2, -RZ, R68.H1_H1 ;  /* 0x30000044ff027230 */ /* 0x000fe40000004100 */
[----:B------:R-:W-:Y:S01]  /*6d30*/  FMUL R17, R47, R21 ;  /* 0x000000152f117220 */ /* 0x000fe20000400000 */
[----:B------:R-:W-:Y:S01]  /*6d40*/  FFMA R16, R49, R0, R16 ;  /* 0x0000000031107223 */ /* 0x000fe20000000010 */
[--C-:B------:R-:W-:Y:S01]  /*6d50*/  HADD2.F32 R3, -RZ, R69.reuse.H0_H0 ;  /* 0x20000045ff037230 */ /* 0x100fe20000004100 */
[----:B------:R-:W-:Y:S01]  /*6d60*/  F2FP.F16.F32.PACK_AB R11, R19, R14 ;  /* 0x0000000e130b723e */ /* 0x000fe200000000ff */
[----:B------:R-:W-:Y:S01]  /*6d70*/  FFMA R17, R49, R2, R17 ;  /* 0x0000000231117223 */ /* 0x000fe20000000011 */
[C---:B------:R-:W-:Y:S01]  /*6d80*/  FMUL R18, R47.reuse, R22 ;  /* 0x000000162f127220 */ /* 0x040fe20000400000 */
[----:B------:R-:W-:Y:S02]  /*6d90*/  HADD2.F32 R0, -RZ, R69.H1_H1 ;  /* 0x30000045ff007230 */ /* 0x000fe40000004100 */
[----:B------:R-:W-:Y:S01]  /*6da0*/  FMUL R23, R47, R23 ;  /* 0x000000172f177220 */ /* 0x000fe20000400000 */
[----:B------:R1:W-:Y:S01]  /*6db0*/  STSM.16.M88.4 [R106+0x2400], R8 ;  /* 0x002400086a007844 */ /* 0x0003e20000000200 */
[----:B------:R-:W-:Y:S01]  /*6dc0*/  F2FP.F16.F32.PACK_AB R16, R17, R16 ;  /* 0x000000101110723e */ /* 0x000fe200000000ff */
[C---:B------:R-:W-:Y:S01]  /*6dd0*/  FFMA R18, R49.reuse, R3, R18 ;  /* 0x0000000331127223 */ /* 0x040fe20000000012 */
[----:B------:R-:W-:Y:S01]  /*6de0*/  FFMA R23, R49, R0, R23 ;  /* 0x0000000031177223 */ /* 0x000fe20000000017 */
[--C-:B------:R-:W-:Y:S02]  /*6df0*/  HADD2.F32 R2, -RZ, R70.reuse.H0_H0 ;  /* 0x20000046ff027230 */ /* 0x100fe40000004100 */
[C---:B------:R-:W-:Y:S01]  /*6e00*/  FMUL R21, R47.reuse, R25 ;  /* 0x000000192f157220 */ /* 0x040fe20000400000 */
[----:B------:R-:W-:Y:S02]  /*6e10*/  HADD2.F32 R0, -RZ, R70.H1_H1 ;  /* 0x30000046ff007230 */ /* 0x000fe40000004100 */
[----:B------:R-:W-:Y:S01]  /*6e20*/  FMUL R22, R47, R26 ;  /* 0x0000001a2f167220 */ /* 0x000fe20000400000 */
[--C-:B------:R-:W-:Y:S02]  /*6e30*/  HADD2.F32 R3, -RZ, R71.reuse.H0_H0 ;  /* 0x20000047ff037230 */ /* 0x100fe40000004100 */
[----:B------:R-:W-:Y:S01]  /*6e40*/  FFMA R20, R49, R2, R20 ;  /* 0x0000000231147223 */ /* 0x000fe20000000014 */
[----:B------:R-:W-:Y:S01]  /*6e50*/  FMUL R27, R47, R27 ;  /* 0x0000001b2f1b7220 */ /* 0x000fe20000400000 */
[C---:B------:R-:W-:Y:S01]  /*6e60*/  FFMA R21, R49.reuse, R0, R21 ;  /* 0x0000000031157223 */ /* 0x040fe20000000015 */
[----:B------:R-:W-:Y:S02]  /*6e70*/  HADD2.F32 R0, -RZ, R71.H1_H1 ;  /* 0x30000047ff007230 */ /* 0x000fe40000004100 */
[----:B------:R-:W-:Y:S01]  /*6e80*/  FFMA R22, R49, R3, R22 ;  /* 0x0000000331167223 */ /* 0x000fe20000000016 */
[--C-:B------:R-:W-:Y:S02]  /*6e90*/  HADD2.F32 R2, -RZ, R76.reuse.H0_H0 ;  /* 0x2000004cff027230 */ /* 0x100fe40000004100 */
[C---:B------:R-:W-:Y:S01]  /*6ea0*/  FMUL R25, R47.reuse, R29 ;  /* 0x0000001d2f197220 */ /* 0x040fe20000400000 */
[----:B------:R-:W-:Y:S02]  /*6eb0*/  HADD2.F32 R3, -RZ, R76.H1_H1 ;  /* 0x3000004cff037230 */ /* 0x000fe40000004100 */
[----:B------:R-:W-:Y:S01]  /*6ec0*/  FMUL R26, R47, R30 ;  /* 0x0000001e2f1a7220 */ /* 0x000fe20000400000 */
[C---:B------:R-:W-:Y:S01]  /*6ed0*/  FFMA R27, R49.reuse, R0, R27 ;  /* 0x00000000311b7223 */ /* 0x040fe2000000001b */
[C---:B------:R-:W-:Y:S01]  /*6ee0*/  FFMA R24, R49.reuse, R2, R24 ;  /* 0x0000000231187223 */ /* 0x040fe20000000018 */
[----:B------:R-:W-:Y:S02]  /*6ef0*/  HADD2.F32 R0, -RZ, R77.H1_H1 ;  /* 0x3000004dff007230 */ /* 0x000fe40000004100 */
[----:B------:R-:W-:Y:S01]  /*6f00*/  FFMA R25, R49, R3, R25 ;  /* 0x0000000331197223 */ /* 0x000fe20000000019 */
[----:B------:R-:W-:Y:S01]  /*6f10*/  FMUL R31, R47, R31 ;  /* 0x0000001f2f1f7220 */ /* 0x000fe20000400000 */
[--C-:B------:R-:W-:Y:S02]  /*6f20*/  HADD2.F32 R2, -RZ, R78.reuse.H0_H0 ;  /* 0x2000004eff027230 */ /* 0x100fe40000004100 */
[----:B------:R-:W-:Y:S01]  /*6f30*/  FFMA R26, R49, R4, R26 ;  /* 0x00000004311a7223 */ /* 0x000fe2000000001a */
[----:B------:R-:W-:Y:S02]  /*6f40*/  HADD2.F32 R3, -RZ, R78.H1_H1 ;  /* 0x3000004eff037230 */ /* 0x000fe40000004100 */
[C---:B------:R-:W-:Y:S01]  /*6f50*/  FMUL R29, R47.reuse, R33 ;  /* 0x000000212f1d7220 */ /* 0x040fe20000400000 */
[--C-:B------:R-:W-:Y:S02]  /*6f60*/  HADD2.F32 R4, -RZ, R79.reuse.H0_H0 ;  /* 0x2000004fff047230 */ /* 0x100fe40000004100 */
[----:B------:R-:W-:Y:S01]  /*6f70*/  FMUL R30, R47, R34 ;  /* 0x000000222f1e7220 */ /* 0x000fe20000400000 */
[----:B------:R-:W-:Y:S02]  /*6f80*/  HADD2.F32 R5, -RZ, R79.H1_H1 ;  /* 0x3000004fff057230 */ /* 0x000fe40000004100 */
[----:B------:R-:W-:Y:S01]  /*6f90*/  FFMA R31, R49, R0, R31 ;  /* 0x00000000311f7223 */ /* 0x000fe2000000001f */
[----:B------:R-:W-:Y:S01]  /*6fa0*/  FMUL R35, R47, R35 ;  /* 0x000000232f237220 */ /* 0x000fe20000400000 */
[C---:B------:R-:W-:Y:S01]  /*6fb0*/  FFMA R28, R49.reuse, R2, R28 ;  /* 0x00000002311c7223 */ /* 0x040fe2000000001c */
[C---:B------:R-:W-:Y:S01]  /*6fc0*/  FFMA R29, R49.reuse, R3, R29 ;  /* 0x00000003311d7223 */ /* 0x040fe2000000001d */
[----:B------:R-:W-:Y:S01]  /*6fd0*/  FFMA R30, R49, R4, R30 ;  /* 0x00000004311e7223 */ /* 0x000fe2000000001e */
[----:B------:R-:W-:Y:S01]  /*6fe0*/  F2FP.F16.F32.PACK_AB R17, R23, R18 ;  /* 0x000000121711723e */ /* 0x000fe200000000ff */
[----:B------:R-:W-:Y:S01]  /*6ff0*/  FFMA R35, R49, R5, R35 ;  /* 0x0000000531237223 */ /* 0x000fe20000000023 */
[----:B------:R-:W-:Y:S02]  /*7000*/  F2FP.F16.F32.PACK_AB R18, R21, R20 ;  /* 0x000000141512723e */ /* 0x000fe400000000ff */
[----:B------:R-:W-:Y:S02]  /*7010*/  F2FP.F16.F32.PACK_AB R19, R27, R22 ;  /* 0x000000161b13723e */ /* 0x000fe400000000ff */
[----:B------:R-:W-:Y:S02]  /*7020*/  F2FP.F16.F32.PACK_AB R24, R25, R24 ;  /* 0x000000181918723e */ /* 0x000fe400000000ff */
[----:B------:R-:W-:Y:S01]  /*7030*/  F2FP.F16.F32.PACK_AB R25, R31, R26 ;  /* 0x0000001a1f19723e */ /* 0x000fe200000000ff */
[----:B------:R1:W-:Y:S01]  /*7040*/  STSM.16.M88.4 [R108+0x2000], R16 ;  /* 0x002000106c007844 */ /* 0x0003e20000000200 */
[----:B------:R-:W-:Y:S02]  /*7050*/  F2FP.F16.F32.PACK_AB R26, R29, R28 ;  /* 0x0000001c1d1a723e */ /* 0x000fe400000000ff */
[----:B------:R-:W-:Y:S02]  /*7060*/  F2FP.F16.F32.PACK_AB R27, R35, R30 ;  /* 0x0000001e231b723e */ /* 0x000fe400000000ff */
[----:B------:R-:W-:Y:S02]  /*7070*/  LEA R0, R65, UR48, 0x3 ;  /* 0x0000003041007c11 */ /* 0x000fe4000f8e18ff */
[----:B------:R-:W-:Y:S01]  /*7080*/  @P6 SHF.L.U32 R2, R98, 0x1f, RZ ;  /* 0x0000001f62026819 */ /* 0x000fe200000006ff */
[----:B------:R1:W-:Y:S01]  /*7090*/  STSM.16.M88.4 [R109+0x2000], R24 ;  /* 0x002000186d007844 */ /* 0x0003e20000000200 */
        /* <DEDUP_REMOVED lines=8> */
[----:B------:R-:W-:Y:S02]  /*7120*/  UIADD3 UR8, UP0, UPT, UR52, 0x680, URZ ;  /* 0x0000068034087890 */ /* 0x000fe4000ff1e0ff */
[----:B------:R-:W-:Y:S02]  /*7130*/  UIADD3 UR5, UPT, UPT, UR41, 0x40, URZ ;  /* 0x0000004029057890 */ /* 0x000fe4000fffe0ff */
[----:B------:R-:W-:Y:S02]  /*7140*/  UIADD3 UR4, UPT, UPT, UR48, 0x2400, URZ ;  /* 0x0000240030047890 */ /* 0x000fe4000fffe0ff */
[----:B------:R-:W-:Y:S01]  /*7150*/  UIADD3.X UR9, UPT, UPT, URZ, UR53, URZ, UP0, !UPT ;  /* 0x00000035ff097290 */ /* 0x000fe200087fe4ff */
[----:B------:R-:W-:Y:S01]  /*7160*/  UMOV UR6, UR42 ;  /* 0x0000002a00067c82 */ /* 0x000fe20008000000 */
[----:B------:R-:W-:Y:S07]  /*7170*/  UMOV UR7, UR36 ;  /* 0x0000002400077c82 */ /* 0x000fee0008000000 */
[----:B------:R2:W-:Y:S01]  /*7180*/  UTMASTG.3D [UR4], [UR8] ;  /* 0x00000004080073b5 */ /* 0x0005e20008010000 */
[----:B------:R0:W-:Y:S01]  /*7190*/  UTMACMDFLUSH ;  /* 0x00000000000079b7 */ /* 0x0001e20000000000 */
[----:B--2---:R-:W-:Y:S04]  /*71a0*/  DEPBAR.LE SB0, 0x1 ;  /* 0x000080400000791a */ /* 0x004fe80000000000 */
.L_x_107:
[----:B------:R-:W-:Y:S05]  /*71b0*/  BSYNC.RECONVERGENT B0 ;  /* 0x0000000000007941 */ /* 0x000fea0003800200 */
.L_x_106:
[----:B------:R-:W-:Y:S01]  /*71c0*/  BAR.SYNC.DEFER_BLOCKING 0x1, 0x80 ;  /* 0x0042000000007b1d */ /* 0x000fe20000010000 */
[----:B------:R-:W-:Y:S04]  /*71d0*/  UIADD3 UR40, UPT, UPT, UR51, 0x1, URZ ;  /* 0x0000000133287890 */ /* 0x000fe8000fffe0ff */
[----:B------:R-:W-:Y:S04]  /*71e0*/  UISETP.NE.AND UP0, UPT, UR40, 0x4, UPT ;  /* 0x000000042800788c */ /* 0x000fe8000bf05270 */
[----:B------:R-:W-:Y:S01]  /*71f0*/  USEL UR40, UR40, URZ, UP0 ;  /* 0x000000ff28287287 */ /* 0x000fe20008000000 */
[----:B------:R2:W-:Y:S01]  /*7200*/  @P6 SYNCS.ARRIVE.TRANS64.RED.A1T0 RZ, [R74+URZ], RZ ;  /* 0x000000ff4aff69a7 */ /* 0x0005e200081004ff */
[----:B------:R-:W-:Y:S01]  /*7210*/  BSSY B1, `(.L_x_108) ;  /* 0x0000018000017945 */ /* 0x000fe20003800000 */
[----:B------:R-:W3:Y:S02]  /*7220*/  @P6 SYNCS.PHASECHK.TRANS64.TRYWAIT P0, [R0+URZ+0x30], R2 ;  /* 0x00003002000065a7 */ /* 0x000ee400080011ff */
[----:B---3--:R-:W-:Y:S01]  /*7230*/  @P6 SEL R67, RZ, 0x1, !P0 ;  /* 0x00000001ff436807 */ /* 0x008fe20004000000 */
[----:B--2---:R-:W-:Y:S06]  /*7240*/  @!P6 BRA `(.L_x_109) ;  /* 0x000000000050e947 */ /* 0x004fec0003800000 */
        /* <DEDUP_REMOVED lines=8> */
[----:B------:R-:W-:Y:S04]  /*72d0*/  SHF.L.U32 R5, R98, 0x1f, RZ ;  /* 0x0000001f62057819 */ /* 0x000fe800000006ff */
[----:B------:R-:W2:Y:S02]  /*72e0*/  SYNCS.PHASECHK.TRANS64.TRYWAIT P0, [R0+URZ+0x30], R5 ;  /* 0x00003005000075a7 */ /* 0x000ea400080011ff */
[----:B--2---:R-:W-:Y:S05]  /*72f0*/  @!P0 BRA `(.L_x_112) ;  /* 0x0000002400588947 */ /* 0x004fea0003800000 */
.L_x_111:
[----:B------:R-:W-:Y:S05]  /*7300*/  BSYNC B0 ;  /* 0x0000000000007941 */ /* 0x000fea0003800000 */
.L_x_110:
[----:B------:R-:W-:Y:S02]  /*7310*/  ISETP.NE.AND P0, PT, R72, RZ, PT ;  /* 0x000000ff4800720c */ /* 0x000fe40003f05270 */
[----:B------:R-:W-:Y:S11]  /*7320*/  IADD3 R65, PT, PT, R65, 0x1, RZ ;  /* 0x0000000141417810 */ /* 0x000ff60007ffe0ff */
[----:B--2---:R-:W-:Y:S01]  /*7330*/  @P0 IMAD.IADD R0, R99, 0x1, R2 ;  /* 0x0000000163000824 */ /* 0x004fe200078e0202 */
[----:B------:R-:W-:Y:S05]  /*7340*/  @P0 WARPSYNC.ALL ;  /* 0x0000000000000948 */ /* 0x000fea0003800000 */
[----:B------:R2:W3:Y:S04]  /*7350*/  @P0 LDSM.16.M88.4 R56, [R4+UR48+0x400] ;  /* 0x000400300438083b */ /* 0x0004e80008000200 */
[----:B------:R2:W4:Y:S04]  /*7360*/  @P0 LDSM.16.M88.4 R60, [R3+0x400] ;  /* 0x00040000033c083b */ /* 0x0005280000000200 */
[----:B------:R2:W1:Y:S04]  /*7370*/  @P0 LDSM.16.M88.4 R68, [R2+0x400] ;  /* 0x000400000244083b */ /* 0x0004680000000200 */
[----:B------:R2:W1:Y:S02]  /*7380*/  @P0 LDSM.16.M88.4 R76, [R0+0x400] ;  /* 0x00040000004c083b */ /* 0x0004640000000200 */
.L_x_109:
[----:B------:R-:W-:Y:S05]  /*7390*/  BSYNC B1 ;  /* 0x0000000000017941 */ /* 0x000fea0003800000 */
.L_x_108:
[----:B--2---:R-:W-:Y:S05]  /*73a0*/  VIADD R0, R48, 0x80 ;  /* 0x0000008030007836 */ /* 0x004fea0000000000 */
        /* <DEDUP_REMOVED lines=20> */
.L_x_113:
[----:B------:R-:W-:Y:S05]  /*74f0*/  WARPSYNC.ALL ;  /* 0x0000000000007948 */ /* 0x000fea0003800000 */
[----:B------:R-:W-:Y:S01]  /*7500*/  R2UR UR4, R48 ;  /* 0x00000000300472ca */ /* 0x000fe200000e0000 */
[--C-:B---3--:R-:W-:Y:S01]  /*7510*/  HADD2.F32 R3, -RZ, R56.reuse.H0_H0 ;  /* 0x20000038ff037230 */ /* 0x108fe20000004100 */
        /* <DEDUP_REMOVED lines=35> */
[--C-:B----4-:R-:W-:Y:S01]  /*7750*/  HADD2.F32 R0, -RZ, R60.reuse.H0_H0 ;  /* 0x2000003cff007230 */ /* 0x110fe20000004100 */
        /* <DEDUP_REMOVED lines=107> */
.L_x_115:
[----:B------:R-:W-:Y:S05]  /*7e10*/  BSYNC.RECONVERGENT B0 ;  /* 0x0000000000007941 */ /* 0x000fea0003800200 */
.L_x_114:
        /* <DEDUP_REMOVED lines=20> */
.L_x_119:
[----:B------:R-:W-:Y:S05]  /*7f60*/  BSYNC B0 ;  /* 0x0000000000007941 */ /* 0x000fea0003800000 */
.L_x_118:
[----:B------:R-:W-:Y:S11]  /*7f70*/  ISETP.NE.AND P0, PT, R72, RZ, PT ;  /* 0x000000ff4800720c */ /* 0x000ff60003f05270 */
[----:B------:R-:W-:Y:S02]  /*7f80*/  @!UPT UIADD3 URZ, UPT, UPT, URZ, URZ, URZ ;  /* 0x000000fffffff290 */ /* 0x000fe4000fffe0ff */
[----:B--2---:R-:W-:Y:S01]  /*7f90*/  @P0 IADD3 R0, PT, PT, R99, R73, RZ ;  /* 0x0000004963000210 */ /* 0x004fe20007ffe0ff */
[----:B------:R-:W-:Y:S05]  /*7fa0*/  @P0 WARPSYNC.ALL ;  /* 0x0000000000000948 */ /* 0x000fea0003800000 */
[----:B------:R2:W3:Y:S04]  /*7fb0*/  @P0 LDSM.16.M88.4 R56, [R65+UR48+0x400] ;  /* 0x000400304138083b */ /* 0x0004e80008000200 */
[----:B------:R2:W4:Y:S04]  /*7fc0*/  @P0 LDSM.16.M88.4 R60, [R3+0x400] ;  /* 0x00040000033c083b */ /* 0x0005280000000200 */
[----:B------:R2:W1:Y:S04]  /*7fd0*/  @P0 LDSM.16.M88.4 R68, [R73+0x400] ;  /* 0x000400004944083b */ /* 0x0004680000000200 */
[----:B------:R2:W1:Y:S02]  /*7fe0*/  @P0 LDSM.16.M88.4 R76, [R0+0x400] ;  /* 0x00040000004c083b */ /* 0x0004640000000200 */
.L_x_117:
[----:B------:R-:W-:Y:S05]  /*7ff0*/  BSYNC B1 ;  /* 0x0000000000017941 */ /* 0x000fea0003800000 */
.L_x_116:
        /* <DEDUP_REMOVED lines=21> */
.L_x_121:
[----:B------:R-:W-:Y:S01]  /*8150*/  ISETP.NE.AND P0, PT, R101, RZ, PT ;  /* 0x000000ff6500720c */ /* 0x000fe20003f05270 */
[----:B------:R-:W-:Y:S05]  /*8160*/  WARPSYNC.ALL ;  /* 0x0000000000007948 */ /* 0x000fea0003800000 */
[----:B------:R-:W-:Y:S01]  /*8170*/  R2UR UR4, R48 ;  /* 0x00000000300472ca */ /* 0x000fe200000e0000 */
[--C-:B---3--:R-:W-:Y:S01]  /*8180*/  HADD2.F32 R0, -RZ, R56.reuse.H0_H0 ;  /* 0x20000038ff007230 */ /* 0x108fe20000004100 */
[----:B------:R-:W-:Y:S01]  /*8190*/  R2UR UR5, R64 ;  /* 0x00000000400572ca */ /* 0x000fe200000e0000 */
[----:B------:R-:W-:Y:S01]  /*81a0*/  HADD2.F32 R2, -RZ, R56.H1_H1 ;  /* 0x30000038ff027230 */ /* 0x000fe20000004100 */
[----:B------:R-:W-:Y:S01]  /*81b0*/  BSSY.RECONVERGENT B0, `(.L_x_122) ;  /* 0x0000089000007945 */ /* 0x000fe20003800200 */
[--C-:B------:R-:W-:Y:S02]  /*81c0*/  HADD2.F32 R3, -RZ, R57.reuse.H0_H0 ;  /* 0x20000039ff037230 */ /* 0x100fe40000004100 */
[----:B------:R-:W-:Y:S02]  /*81d0*/  HADD2.F32 R48, -RZ, R57.H1_H1 ;  /* 0x30000039ff307230 */ /* 0x000fe40000004100 */
[--C-:B------:R-:W-:Y:S02]  /*81e0*/  HADD2.F32 R50, -RZ, R58.reuse.H0_H0 ;  /* 0x2000003aff327230 */ /* 0x100fe40000004100 */
[----:B------:R-:W-:Y:S02]  /*81f0*/  HADD2.F32 R51, -RZ, R58.H1_H1 ;  /* 0x3000003aff337230 */ /* 0x000fe40000004100 */
[----:B-1----:R-:W1:Y:S01]  /*8200*/  LDTM.16dp256bit.x8 R4, tmem[UR4+0xc0] ;  /* 0x0000c004000479ee */ /* 0x002e6200081a0000 */
[----:B------:R-:W-:Y:S01]  /*8210*/  NOP ;  /* 0x0000000000007918 */ /* 0x000fe20000000000 */
[----:B------:R-:W-:Y:S01]  /*8220*/  UIADD3 UR5, UPT, UPT, UR5, 0xc0, URZ ;  /* 0x000000c005057890 */ /* 0x000fe2000fffe0ff */
[--C-:B------:R-:W-:Y:S02]  /*8230*/  HADD2.F32 R52, -RZ, R59.reuse.H0_H0 ;  /* 0x2000003bff347230 */ /* 0x100fe40000004100 */
[----:B------:R-:W-:Y:S01]  /*8240*/  HADD2.F32 R53, -RZ, R59.H1_H1 ;  /* 0x3000003bff357230 */ /* 0x000fe20000004100 */
[----:B------:R-:W-:Y:S01]  /*8250*/  UPRMT UR5, UR37, 0x654, UR5 ;  /* 0x0000065425057896 */ /* 0x000fe20008000005 */
[--C-:B----4-:R-:W-:Y:S02]  /*8260*/  HADD2.F32 R54, -RZ, R60.reuse.H0_H0 ;  /* 0x2000003cff367230 */ /* 0x110fe40000004100 */
[----:B------:R-:W-:Y:S02]  /*8270*/  HADD2.F32 R55, -RZ, R60.H1_H1 ;  /* 0x3000003cff377230 */ /* 0x000fe40000004100 */
[--C-:B------:R-:W-:Y:S02]  /*8280*/  HADD2.F32 R56, -RZ, R61.reuse.H0_H0 ;  /* 0x2000003dff387230 */ /* 0x100fe40000004100 */
[----:B------:R-:W-:Y:S02]  /*8290*/  HADD2.F32 R57, -RZ, R61.H1_H1 ;  /* 0x3000003dff397230 */ /* 0x000fe40000004100 */
[----:B-1----:R-:W-:Y:S01]  /*82a0*/  SYNCS.ARRIVE.TRANS64.RED.A1T0 RZ, [UR5], RZ ;  /* 0x000000ffffff79a7 */ /* 0x002fe20008100405 */
[--C-:B------:R-:W-:Y:S02]  /*82b0*/  HADD2.F32 R58, -RZ, R62.reuse.H0_H0 ;  /* 0x2000003eff3a7230 */ /* 0x100fe40000004100 */
[----:B------:R-:W-:Y:S02]  /*82c0*/  HADD2.F32 R59, -RZ, R62.H1_H1 ;  /* 0x3000003eff3b7230 */ /* 0x000fe40000004100 */
[--C-:B------:R-:W-:Y:S02]  /*82d0*/  HADD2.F32 R60, -RZ, R63.reuse.H0_H0 ;  /* 0x2000003fff3c7230 */ /* 0x100fe40000004100 */
[----:B------:R-:W-:Y:S02]  /*82e0*/  HADD2.F32 R61, -RZ, R63.H1_H1 ;  /* 0x3000003fff3d7230 */ /* 0x000fe40000004100 */
[C---:B------:R-:W-:Y:S01]  /*82f0*/  FMUL R4, R47.reuse, R4 ;  /* 0x000000042f047220 */ /* 0x040fe20000400000 */
[C---:B------:R-:W-:Y:S01]  /*8300*/  FMUL R5, R47.reuse, R5 ;  /* 0x000000052f057220 */ /* 0x040fe20000400000 */
[C---:B------:R-:W-:Y:S01]  /*8310*/  FMUL R6, R47.reuse, R6 ;  /* 0x000000062f067220 */ /* 0x040fe20000400000 */
[----:B------:R-:W-:Y:S01]  /*8320*/  FMUL R7, R47, R7 ;  /* 0x000000072f077220 */ /* 0x000fe20000400000 */
[C---:B------:R-:W-:Y:S01]  /*8330*/  FFMA R4, R49.reuse, R0, R4 ;  /* 0x0000000031047223 */ /* 0x040fe20000000004 */
[C---:B------:R-:W-:Y:S01]  /*8340*/  FFMA R5, R49.reuse, R2, R5 ;  /* 0x0000000231057223 */ /* 0x040fe20000000005 */
[C---:B------:R-:W-:Y:S01]  /*8350*/  FFMA R6, R49.reuse, R3, R6 ;  /* 0x0000000331067223 */ /* 0x040fe20000000006 */
[----:B------:R-:W-:Y:S01]  /*8360*/  FFMA R7, R49, R48, R7 ;  /* 0x0000003031077223 */ /* 0x000fe20000000007 */
[C---:B------:R-:W-:Y:S01]  /*8370*/  FMUL R8, R47.reuse, R8 ;  /* 0x000000082f087220 */ /* 0x040fe20000400000 */
[----:B------:R-:W-:Y:S01]  /*8380*/  FMUL R9, R47, R9 ;  /* 0x000000092f097220 */ /* 0x000fe20000400000 */
[----:B------:R-:W-:Y:S01]  /*8390*/  F2FP.F16.F32.PACK_AB R4, R5, R4 ;  /* 0x000000040504723e */ /* 0x000fe200000000ff */
[----:B------:R-:W-:Y:S01]  /*83a0*/  FMUL R0, R47, R10 ;  /* 0x0000000a2f007220 */ /* 0x000fe20000400000 */
[----:B------:R-:W-:Y:S01]  /*83b0*/  F2FP.F16.F32.PACK_AB R5, R7, R6 ;  /* 0x000000060705723e */ /* 0x000fe200000000ff */
[C---:B------:R-:W-:Y:S01]  /*83c0*/  FFMA R8, R49.reuse, R50, R8 ;  /* 0x0000003231087223 */ /* 0x040fe20000000008 */
[C---:B------:R-:W-:Y:S01]  /*83d0*/  FFMA R9, R49.reuse, R51, R9 ;  /* 0x0000003331097223 */ /* 0x040fe20000000009 */
[----:B------:R-:W-:Y:S01]  /*83e0*/  FFMA R0, R49, R52, R0 ;  /* 0x0000003431007223 */ /* 0x000fe20000000000 */
[C---:B------:R-:W-:Y:S01]  /*83f0*/  FMUL R2, R47.reuse, R11 ;  /* 0x0000000b2f027220 */ /* 0x040fe20000400000 */
[C---:B------:R-:W-:Y:S01]  /*8400*/  FMUL R3, R47.reuse, R12 ;  /* 0x0000000c2f037220 */ /* 0x040fe20000400000 */
[----:B------:R-:W-:Y:S01]  /*8410*/  FMUL R10, R47, R13 ;  /* 0x0000000d2f0a7220 */ /* 0x000fe20000400000 */
[----:B------:R-:W-:Y:S01]  /*8420*/  F2FP.F16.F32.PACK_AB R6, R9, R8 ;  /* 0x000000080906723e */ /* 0x000fe200000000ff */
[C---:B------:R-:W-:Y:S01]  /*8430*/  FFMA R2, R49.reuse, R53, R2 ;  /* 0x0000003531027223 */ /* 0x040fe20000000002 */
[C---:B------:R-:W-:Y:S01]  /*8440*/  FFMA R3, R49.reuse, R54, R3 ;  /* 0x0000003631037223 */ /* 0x040fe20000000003 */
[----:B------:R-:W-:Y:S01]  /*8450*/  FFMA R10, R49, R55, R10 ;  /* 0x00000037310a7223 */ /* 0x000fe2000000000a */
[C---:B------:R-:W-:Y:S01]  /*8460*/  FMUL R11, R47.reuse, R14 ;  /* 0x0000000e2f0b7220 */ /* 0x040fe20000400000 */
[C---:B------:R-:W-:Y:S01]  /*8470*/  FMUL R15, R47.reuse, R15 ;  /* 0x0000000f2f0f7220 */ /* 0x040fe20000400000 */
[----:B------:R-:W-:Y:S01]  /*8480*/  F2FP.F16.F32.PACK_AB R7, R2, R0 ;  /* 0x000000000207723e */ /* 0x000fe200000000ff */
[----:B------:R-:W-:Y:S01]  /*8490*/  FMUL R12, R47, R16 ;  /* 0x000000102f0c7220 */ /* 0x000fe20000400000 */
[----:B------:R-:W-:Y:S01]  /*84a0*/  F2FP.F16.F32.PACK_AB R8, R10, R3 ;  /* 0x000000030a08723e */ /* 0x000fe200000000ff */
[C---:B------:R-:W-:Y:S01]  /*84b0*/  FFMA R11, R49.reuse, R56, R11 ;  /* 0x00000038310b7223 */ /* 0x040fe2000000000b */
[C---:B------:R-:W-:Y:S01]  /*84c0*/  FFMA R15, R49.reuse, R57, R15 ;  /* 0x00000039310f7223 */ /* 0x040fe2000000000f */
[----:B------:R1:W-:Y:S01]  /*84d0*/  STSM.16.M88.4 [R107+0x6400], R4 ;  /* 0x006400046b007844 */ /* 0x0003e20000000200 */
[----:B------:R-:W-:Y:S01]  /*84e0*/  FFMA R12, R49, R58, R12 ;  /* 0x0000003a310c7223 */ /* 0x000fe2000000000c */
[C---:B------:R-:W-:Y:S01]  /*84f0*/  FMUL R13, R47.reuse, R17 ;  /* 0x000000112f0d7220 */ /* 0x040fe20000400000 */
[----:B------:R-:W-:Y:S01]  /*8500*/  FMUL R14, R47, R18 ;  /* 0x000000122f0e7220 */ /* 0x000fe20000400000 */
[----:B------:R-:W-:Y:S01]  /*8510*/  F2FP.F16.F32.PACK_AB R9, R15, R11 ;  /* 0x0000000b0f09723e */ /* 0x000fe200000000ff */
[--C-:B------:R-:W-:Y:S02]  /*8520*/  HADD2.F32 R62, -RZ, R68.reuse.H0_H0 ;  /* 0x20000044ff3e7230 */ /* 0x100fe40000004100 */
[C---:B------:R-:W-:Y:S01]  /*8530*/  FFMA R13, R49.reuse, R59, R13 ;  /* 0x0000003b310d7223 */ /* 0x040fe2000000000d */
[----:B------:R-:W-:Y:S01]  /*8540*/  FFMA R14, R49, R60, R14 ;  /* 0x0000003c310e7223 */ /* 0x000fe2000000000e */
[C---:B------:R-:W-:Y:S01]  /*8550*/  FMUL R19, R47.reuse, R19 ;  /* 0x000000132f137220 */ /* 0x040fe20000400000 */
[----:B------:R-:W-:Y:S02]  /*8560*/  HADD2.F32 R63, -RZ, R68.H1_H1 ;  /* 0x30000044ff3f7230 */ /* 0x000fe40000004100 */
[----:B------:R-:W-:Y:S01]  /*8570*/  FMUL R16, R47, R20 ;  /* 0x000000142f107220 */ /* 0x000fe20000400000 */
[----:B------:R-:W-:Y:S01]  /*8580*/  F2FP.F16.F32.PACK_AB R10, R13, R12 ;  /* 0x0000000c0d0a723e */ /* 0x000fe200000000ff */
[C---:B------:R-:W-:Y:S01]  /*8590*/  FFMA R19, R49.reuse, R61, R19 ;  /* 0x0000003d31137223 */ /* 0x040fe20000000013 */
[--C-:B------:R-:W-:Y:S02]  /*85a0*/  HADD2.F32 R64, -RZ, R69.reuse.H0_H0 ;  /* 0x20000045ff407230 */ /* 0x100fe40000004100 */
[----:B------:R-:W-:Y:S01]  /*85b0*/  FFMA R16, R49, R62, R16 ;  /* 0x0000003e31107223 */ /* 0x000fe20000000010 */
[----:B------:R-:W-:Y:S01]  /*85c0*/  FMUL R17, R47, R21 ;  /* 0x000000152f117220 */ /* 0x000fe20000400000 */
[----:B------:R-:W-:Y:S01]  /*85d0*/  HADD2.F32 R65, -RZ, R69.H1_H1 ;  /* 0x30000045ff417230 */ /* 0x000fe20000004100 */
[----:B------:R-:W-:Y:S01]  /*85e0*/  F2FP.F16.F32.PACK_AB R11, R19, R14 ;  /* 0x0000000e130b723e */ /* 0x000fe200000000ff */
[----:B------:R-:W-:Y:S01]  /*85f0*/  FMUL R18, R47, R22 ;  /* 0x000000162f127220 */ /* 0x000fe20000400000 */
[----:B------:R-:W-:Y:S01]  /*8600*/  FFMA R17, R49, R63, R17 ;  /* 0x0000003f31117223 */ /* 0x000fe20000000011 */
[--C-:B------:R-:W-:Y:S02]  /*8610*/  HADD2.F32 R66, -RZ, R70.reuse.H0_H0 ;  /* 0x20000046ff427230 */ /* 0x100fe40000004100 */
[----:B------:R-:W-:Y:S01]  /*8620*/  FMUL R23, R47, R23 ;  /* 0x000000172f177220 */ /* 0x000fe20000400000 */
[----:B------:R1:W-:Y:S01]  /*8630*/  STSM.16.M88.4 [R106+0x6400], R8 ;  /* 0x006400086a007844 */ /* 0x0003e20000000200 */
[----:B------:R-:W-:Y:S01]  /*8640*/  FFMA R18, R49, R64, R18 ;  /* 0x0000004031127223 */ /* 0x000fe20000000012 */
[----:B------:R-:W-:Y:S01]  /*8650*/  F2FP.F16.F32.PACK_AB R16, R17, R16 ;  /* 0x000000101110723e */ /* 0x000fe200000000ff */
[----:B------:R-:W-:Y:S01]  /*8660*/  FFMA R23, R49, R65, R23 ;  /* 0x0000004131177223 */ /* 0x000fe20000000017 */
[----:B------:R-:W-:Y:S02]  /*8670*/  HADD2.F32 R67, -RZ, R70.H1_H1 ;  /* 0x30000046ff437230 */ /* 0x000fe40000004100 */
[C---:B------:R-:W-:Y:S01]  /*8680*/  FMUL R20, R47.reuse, R24 ;  /* 0x000000182f147220 */ /* 0x040fe20000400000 */
[--C-:B------:R-:W-:Y:S02]  /*8690*/  HADD2.F32 R68, -RZ, R71.reuse.H0_H0 ;  /* 0x20000047ff447230 */ /* 0x100fe40000004100 */
[----:B------:R-:W-:Y:S01]  /*86a0*/  FMUL R21, R47, R25 ;  /* 0x000000192f157220 */ /* 0x000fe20000400000 */
[----:B------:R-:W-:Y:S01]  /*86b0*/  F2FP.F16.F32.PACK_AB R17, R23, R18 ;  /* 0x000000121711723e */ /* 0x000fe200000000ff */
[C---:B------:R-:W-:Y:S01]  /*86c0*/  FFMA R20, R49.reuse, R66, R20 ;  /* 0x0000004231147223 */ /* 0x040fe20000000014 */
[----:B------:R-:W-:Y:S02]  /*86d0*/  HADD2.F32 R69, -RZ, R71.H1_H1 ;  /* 0x30000047ff457230 */ /* 0x000fe40000004100 */
[----:B------:R-:W-:Y:S01]  /*86e0*/  FFMA R21, R49, R67, R21 ;  /* 0x0000004331157223 */ /* 0x000fe20000000015 */
[C---:B------:R-:W-:Y:S01]  /*86f0*/  FMUL R22, R47.reuse, R26 ;  /* 0x0000001a2f167220 */ /* 0x040fe20000400000 */
[--C-:B------:R-:W-:Y:S02]  /*8700*/  HADD2.F32 R70, -RZ, R76.reuse.H0_H0 ;  /* 0x2000004cff467230 */ /* 0x100fe40000004100 */
[C---:B------:R-:W-:Y:S01]  /*8710*/  FMUL R27, R47.reuse, R27 ;  /* 0x0000001b2f1b7220 */ /* 0x040fe20000400000 */
[----:B------:R-:W-:Y:S02]  /*8720*/  HADD2.F32 R71, -RZ, R76.H1_H1 ;  /* 0x3000004cff477230 */ /* 0x000fe40000004100 */
[C---:B------:R-:W-:Y:S01]  /*8730*/  FMUL R24, R47.reuse, R28 ;  /* 0x0000001c2f187220 */ /* 0x040fe20000400000 */
[--C-:B------:R-:W-:Y:S02]  /*8740*/  HADD2.F32 R72, -RZ, R77.reuse.H0_H0 ;  /* 0x2000004dff487230 */ /* 0x100fe40000004100 */
[----:B------:R-:W-:Y:S01]  /*8750*/  FMUL R25, R47, R29 ;  /* 0x0000001d2f197220 */ /* 0x000fe20000400000 */
[----:B------:R-:W-:Y:S01]  /*8760*/  FFMA R22, R49, R68, R22 ;  /* 0x0000004431167223 */ /* 0x000fe20000000016 */
[----:B------:R-:W-:Y:S02]  /*8770*/  HADD2.F32 R73, -RZ, R77.H1_H1 ;  /* 0x3000004dff497230 */ /* 0x000fe40000004100 */
[----:B------:R-:W-:Y:S01]  /*8780*/  FMUL R26, R47, R30 ;  /* 0x0000001e2f1a7220 */ /* 0x000fe20000400000 */
[----:B------:R-:W-:Y:S01]  /*8790*/  FFMA R27, R49, R69, R27 ;  /* 0x00000045311b7223 */ /* 0x000fe2000000001b */
        /* <DEDUP_REMOVED lines=12> */
[----:B------:R-:W-:Y:S01]  /*8860*/  FMUL R35, R47, R35 ;  /* 0x000000232f237220 */ /* 0x000fe20000400000 */
[C---:B------:R-:W-:Y:S01]  /*8870*/  FFMA R28, R49.reuse, R74, R28 ;  /* 0x0000004a311c7223 */ /* 0x040fe2000000001c */
[C---:B------:R-:W-:Y:S01]  /*8880*/  FFMA R29, R49.reuse, R75, R29 ;  /* 0x0000004b311d7223 */ /* 0x040fe2000000001d */
[C---:B------:R-:W-:Y:S01]  /*8890*/  FFMA R30, R49.reuse, R76, R30 ;  /* 0x0000004c311e7223 */ /* 0x040fe2000000001e */
[----:B------:R-:W-:Y:S01]  /*88a0*/  FFMA R35, R49, R77, R35 ;  /* 0x0000004d31237223 */ /* 0x000fe20000000023 */
[----:B------:R-:W-:Y:S02]  /*88b0*/  F2FP.F16.F32.PACK_AB R18, R21, R20 ;  /* 0x000000141512723e */ /* 0x000fe400000000ff */
[----:B------:R-:W-:Y:S02]  /*88c0*/  F2FP.F16.F32.PACK_AB R19, R27, R22 ;  /* 0x000000161b13723e */ /* 0x000fe400000000ff */
[----:B------:R-:W-:Y:S02]  /*88d0*/  F2FP.F16.F32.PACK_AB R24, R25, R24 ;  /* 0x000000181918723e */ /* 0x000fe400000000ff */
[----:B------:R-:W-:Y:S01]  /*88e0*/  F2FP.F16.F32.PACK_AB R25, R31, R26 ;  /* 0x0000001a1f19723e */ /* 0x000fe200000000ff */
[----:B------:R1:W-:Y:S01]  /*88f0*/  STSM.16.M88.4 [R108+0x6000], R16 ;  /* 0x006000106c007844 */ /* 0x0003e20000000200 */
[----:B------:R-:W-:Y:S02]  /*8900*/  F2FP.F16.F32.PACK_AB R26, R29, R28 ;  /* 0x0000001c1d1a723e */ /* 0x000fe400000000ff */
[----:B------:R-:W-:Y:S05]  /*8910*/  F2FP.F16.F32.PACK_AB R27, R35, R30 ;  /* 0x0000001e231b723e */ /* 0x000fea00000000ff */
        /* <DEDUP_REMOVED lines=18> */
.L_x_123:
[----:B------:R-:W-:Y:S05]  /*8a40*/  BSYNC.RECONVERGENT B0 ;  /* 0x0000000000007941 */ /* 0x000fea0003800200 */
.L_x_122:
[----:B------:R-:W-:Y:S01]  /*8a50*/  BAR.SYNC.DEFER_BLOCKING 0x1, 0x80 ;  /* 0x0042000000007b1d */ /* 0x000fe20000010000 */
[----:B------:R-:W-:Y:S01]  /*8a60*/  UISETP.NE.AND UP0, UPT, UR49, -0x4, UPT ;  /* 0xfffffffc3100788c */ /* 0x000fe2000bf05270 */
[----:B------:R-:W-:Y:S08]  /*8a70*/  IADD3 R45, PT, PT, R45, 0x1, RZ ;  /* 0x000000012d2d7810 */ /* 0x000ff00007ffe0ff */
[----:B------:R-:W-:Y:S05]  /*8a80*/  BRA.U !UP0, `(.L_x_124) ;  /* 0x0000000108287547 */ /* 0x000fea000b800000 */
[----:B------:R-:W-:Y:S01]  /*8a90*/  ISETP.NE.AND P0, PT, R105, RZ, PT ;  /* 0x000000ff6900720c */ /* 0x000fe20003f05270 */
[----:B------:R-:W-:Y:S01]  /*8aa0*/  IMAD.U32 R2, RZ, RZ, UR51 ;  /* 0x00000033ff027e24 */ /* 0x000fe2000f8e00ff */
[----:B------:R-:W-:Y:S01]  /*8ab0*/  UIADD3 UR51, UPT, UPT, UR51, 0x1, URZ ;  /* 0x0000000133337890 */ /* 0x000fe2000fffe0ff */
[----:B------:R-:W-:Y:S03]  /*8ac0*/  IMAD.U32 R0, RZ, RZ, UR37 ;  /* 0x00000025ff007e24 */ /* 0x000fe6000f8e00ff */
[----:B------:R-:W-:Y:S04]  /*8ad0*/  UISETP.NE.AND UP0, UPT, UR51, 0x4, UPT ;  /* 0x000000043300788c */ /* 0x000fe8000bf05270 */
[----:B------:R-:W-:Y:S03]  /*8ae0*/  USEL UR51, UR51, URZ, UP0 ;  /* 0x000000ff33337287 */ /* 0x000fe60008000000 */
[----:B------:R-:W-:Y:S05]  /*8af0*/  @P0 LEA R2, R2, UR48, 0x3 ;  /* 0x0000003002020c11 */ /* 0x000fea000f8e18ff */
[----:B------:R-:W-:Y:S05]  /*8b00*/  @P0 VIADD R2, R2, 0x50 ;  /* 0x0000005002020836 */ /* 0x000fea0000000000 */
[----:B------:R-:W-:Y:S04]  /*8b10*/  @P0 PRMT R0, R0, 0x654, R2 ;  /* 0x0000065400000816 */ /* 0x000fe80000000002 */
[----:B------:R2:W-:Y:S03]  /*8b20*/  @P0 SYNCS.ARRIVE.TRANS64.RED.A1T0 RZ, [R0+URZ], RZ ;  /* 0x000000ff00ff09a7 */ /* 0x0005e600081004ff */
.L_x_124:
[----:B------:R-:W-:Y:S01]  /*8b30*/  ISETP.NE.AND P2, PT, R102, RZ, PT ;  /* 0x000000ff6600720c */ /* 0x000fe20003f45270 */
[----:B------:R-:W-:Y:S01]  /*8b40*/  UIADD3 UR49, UPT, UPT, UR49, 0x4, URZ ;  /* 0x0000000431317890 */ /* 0x000fe2000fffe0ff */
[----:B------:R-:W-:Y:S01]  /*8b50*/  ISETP.NE.AND P0, PT, R104, 0x2, PT ;  /* 0x000000026800780c */ /* 0x000fe20003f05270 */
[----:B------:R-:W-:Y:S01]  /*8b60*/  IMAD.IADD R14, R43, 0x1, R86 ;  /* 0x000000012b0e7824 */ /* 0x000fe200078e0256 */
[----:B------:R-:W-:Y:S01]  /*8b70*/  ISETP.NE.AND P1, PT, R45, 0x4, PT ;  /* 0x000000042d00780c */ /* 0x000fe20003f25270 */
[----:B------:R-:W-:Y:S01]  /*8b80*/  IMAD.IADD R15, R44, 0x1, R87 ;  /* 0x000000012c0f7824 */ /* 0x000fe200078e0257 */
[----:B------:R-:W-:Y:S02]  /*8b90*/  SEL R2, RZ, 0x1, P0 ;  /* 0x00000001ff027807 */ /* 0x000fe40000000000 */
[----:B--2---:R-:W-:Y:S02]  /*8ba0*/  SEL R0, RZ, 0x1, P1 ;  /* 0x00000001ff007807 */ /* 0x004fe40000800000 */
[----:B------:R-:W-:Y:S02]  /*8bb0*/  LOP3.LUT R96, R96, R2, RZ, 0x3c, !PT ;  /* 0x0000000260607212 */ /* 0x000fe400078e3cff */
[----:B------:R-:W-:Y:S02]  /*8bc0*/  LOP3.LUT R97, R97, R0, RZ, 0x3c, !PT ;  /* 0x0000000061617212 */ /* 0x000fe400078e3cff */
[----:B------:R-:W-:Y:S02]  /*8bd0*/  @P2 R2UR UR36, R95 ;  /* 0x000000005f2422ca */ /* 0x000fe400000e0000 */
[----:B------:R-:W-:Y:S02]  /*8be0*/  SEL R104, R104, RZ, P0 ;  /* 0x000000ff68687207 */ /* 0x000fe40000000000 */
[----:B------:R-:W-:Y:S01]  /*8bf0*/  SEL R45, R45, RZ, P1 ;  /* 0x000000ff2d2d7207 */ /* 0x000fe20000800000 */
[----:B------:R-:W-:Y:S10]  /*8c00*/  @P2 BRA `(.L_x_125) ;  /* 0xffffffc000082947 */ /* 0x000ff4000383ffff */
[----:B------:R-:W-:-:S09]  /*8c10*/  UISETP.NE.AND UP0, UPT, UR50, URZ, UPT ;  /* 0x000000ff3200728c */ /* 0x000fd2000bf05270 */
[----:B------:R-:W-:Y:S05]  /*8c20*/  BRA.U !UP0, `(.L_x_126) ;  /* 0x0000000108487547 */ /* 0x000fea000b800000 */
[----:B------:R-:W2:Y:S02]  /*8c30*/  LDCU.64 UR4, c[0x0][0x890] ;  /* 0x00011200ff0477ac */ /* 0x000ea40008000a00 */
[----:B--2---:R-:W-:-:S04]  /*8c40*/  UISETP.NE.U32.AND UP0, UPT, UR4, URZ, UPT ;  /* 0x000000ff0400728c */ /* 0x004fc8000bf05070 */
[----:B------:R-:W-:-:S09]  /*8c50*/  UISETP.NE.AND.EX UP0, UPT, UR5, URZ, UPT, UP0 ;  /* 0x000000ff0500728c */ /* 0x000fd2000bf05300 */
[----:B------:R-:W-:Y:S05]  /*8c60*/  BRA.U UP0, `(.L_x_127) ;  /* 0x00000001000c7547 */ /* 0x000fea000b800000 */
[----:B------:R-:W-:-:S13]  /*8c70*/  FSETP.NEU.AND P0, PT, R49, RZ, PT ;  /* 0x000000ff3100720b */ /* 0x000fda0003f0d000 */
[----:B------:R-:W-:Y:S05]  /*8c80*/  @!P0 EXIT ;  /* 0x000000000000894d */ /* 0x000fea0003800000 */
[----:B------:R-:W-:Y:S05]  /*8c90*/  BRA `(.L_x_126) ;  /* 0x00000000002c7947 */ /* 0x000fea0003800000 */
.L_x_127:
[----:B------:R-:W-:Y:S01]  /*8ca0*/  ISETP.NE.AND P0, PT, R103, RZ, PT ;  /* 0x000000ff6700720c */ /* 0x000fe20003f05270 */
[----:B------:R-:W-:-:S12]  /*8cb0*/  BSSY.RECONVERGENT B0, `(.L_x_126) ;  /* 0x0000009000007945 */ /* 0x000fd80003800200 */
[----:B------:R-:W-:Y:S05]  /*8cc0*/  @P0 BRA `(.L_x_128) ;  /* 0x0000000000140947 */ /* 0x000fea0003800000 */
[----:B------:R-:W2:Y:S02]  /*8cd0*/  LDCU.64 UR4, c[0x0][0x888] ;  /* 0x00011100ff0477ac */ /* 0x000ea40008000a00 */
[----:B--2---:R-:W-:-:S04]  /*8ce0*/  ISETP.NE.U32.AND P0, PT, RZ, UR4, PT ;  /* 0x00000004ff007c0c */ /* 0x004fc8000bf05070 */
[----:B------:R-:W-:-:S13]  /*8cf0*/  ISETP.NE.AND.EX P0, PT, RZ, UR5, PT, P0 ;  /* 0x00000005ff007c0c */ /* 0x000fda000bf05300 */
[----:B------:R-:W-:Y:S05]  /*8d00*/  @!P0 EXIT ;  /* 0x000000000000894d */ /* 0x000fea0003800000 */
[----:B------:R-:W-:Y:S05]  /*8d10*/  BRA `(.L_x_129) ;  /* 0x0000000000087947 */ /* 0x000fea0003800000 */
.L_x_128:
[----:B------:R-:W-:-:S13]  /*8d20*/  FSETP.NEU.AND P0, PT, R49, RZ, PT ;  /* 0x000000ff3100720b */ /* 0x000fda0003f0d000 */
[----:B------:R-:W-:Y:S05]  /*8d30*/  @!P0 EXIT ;  /* 0x000000000000894d */ /* 0x000fea0003800000 */
.L_x_129:
[----:B------:R-:W-:Y:S05]  /*8d40*/  BSYNC.RECONVERGENT B0 ;  /* 0x0000000000007941 */ /* 0x000fea0003800200 */
.L_x_126:
[----:B------:R-:W-:Y:S01]  /*8d50*/  ULEA UR4, UR51, UR48, 0x3 ;  /* 0x0000003033047291 */ /* 0x000fe2000f8e18ff */
[----:B------:R-:W-:-:S04]  /*8d60*/  DEPBAR.LE SB0, 0x0 ;  /* 0x000080000000791a */ /* 0x000fc80000000000 */
[----:B------:R-:W-:-:S04]  /*8d70*/  UIADD3 UR4, UPT, UPT, UR4, 0x50, URZ ;  /* 0x0000005004047890 */ /* 0x000fc8000fffe0ff */
[----:B------:R-:W-:-:S09]  /*8d80*/  UPRMT UR4, UR37, 0x654, UR4 ;  /* 0x0000065425047896 */ /* 0x000fd20008000004 */
[----:B------:R-:W-:Y:S01]  /*8d90*/  SYNCS.ARRIVE.TRANS64.RED.A1T0 RZ, [UR4], RZ ;  /* 0x000000ffffff79a7 */ /* 0x000fe20008100404 */
[----:B------:R-:W-:Y:S05]  /*8da0*/  EXIT ;  /* 0x000000000000794d */ /* 0x000fea0003800000 */
.L_x_19:
[----:B--2---:R2:W1:Y:S02]  /*8db0*/  SYNCS.PHASECHK.TRANS64.TRYWAIT P0, [R2+URZ+0xf0], R3 ;  /* 0x0000f003020075a7 */ /* 0x00446400080011ff */
[----:B-1----:R-:W-:Y:S05]  /*8dc0*/  @!P0 NANOSLEEP.SYNCS 0x989680 ;  /* 0x009896800000895d */ /* 0x002fea0003900000 */
[----:B------:R-:W1:Y:S02]  /*8dd0*/  @!P0 SYNCS.PHASECHK.TRANS64 P0, [R2+URZ+0xf0], R3 ;  /* 0x0000f003020085a7 */ /* 0x000e6400080010ff */
[----:B-1----:R-:W-:Y:S05]  /*8de0*/  @!P0 BRA `(.L_x_19) ;  /* 0xfffffffc00f08947 */ /* 0x002fea000383ffff */
[----:B------:R-:W-:Y:S05]  /*8df0*/  BRA `(.L_x_130) ;  /* 0xffffff8400f07947 */ /* 0x000fea000383ffff */
.L_x_22:
[----:B-1----:R-:W-:-:S07]  /*8e00*/  MOV R2, UR33 ;  /* 0x0000002100027c02 */ /* 0x002fce0008000f00 */
.L_x_131:
[----:B-1----:R1:W2:Y:S02]  /*8e10*/  SYNCS.PHASECHK.TRANS64.TRYWAIT P0, [R2+URZ+0x18], R4 ;  /* 0x00001804020075a7 */ /* 0x0022a400080011ff */
[----:B--2---:R-:W-:Y:S05]  /*8e20*/  @!P0 NANOSLEEP.SYNCS 0x989680 ;  /* 0x009896800000895d */ /* 0x004fea0003900000 */
[----:B------:R-:W2:Y:S02]  /*8e30*/  @!P0 SYNCS.PHASECHK.TRANS64 P0, [R2+URZ+0x18], R4 ;  /* 0x00001804020085a7 */ /* 0x000ea400080010ff */
[----:B--2---:R-:W-:Y:S05]  /*8e40*/  @!P0 BRA `(.L_x_131) ;  /* 0xfffffffc00f08947 */ /* 0x004fea000383ffff */
[----:B------:R-:W-:Y:S05]  /*8e50*/  BRA `(.L_x_21) ;  /* 0xffffff8800407947 */ /* 0x000fea000383ffff */
.L_x_28:
[----:B-1----:R-:W-:-:S07]  /*8e60*/  MOV R2, UR17 ;  /* 0x0000001100027c02 */ /* 0x002fce0008000f00 */
.L_x_132:
[----:B-1----:R1:W2:Y:S02]  /*8e70*/  SYNCS.PHASECHK.TRANS64.TRYWAIT P0, [R2+URZ+0x18], R4 ;  /* 0x00001804020075a7 */ /* 0x0022a400080011ff */
[----:B--2---:R-:W-:Y:S05]  /*8e80*/  @!P0 NANOSLEEP.SYNCS 0x989680 ;  /* 0x009896800000895d */ /* 0x004fea0003900000 */
[----:B------:R-:W2:Y:S02]  /*8e90*/  @!P0 SYNCS.PHASECHK.TRANS64 P0, [R2+URZ+0x18], R4 ;  /* 0x00001804020085a7 */ /* 0x000ea400080010ff */
[----:B--2---:R-:W-:Y:S05]  /*8ea0*/  @!P0 BRA `(.L_x_132) ;  /* 0xfffffffc00f08947 */ /* 0x004fea000383ffff */
[----:B------:R-:W-:Y:S05]  /*8eb0*/  BRA `(.L_x_27) ;  /* 0xffffff8800e87947 */ /* 0x000fea000383ffff */
.L_x_32:
[----:B-1----:R1:W2:Y:S02]  /*8ec0*/  SYNCS.PHASECHK.TRANS64.TRYWAIT P0, [R2+URZ+0x80], R3 ;  /* 0x00008003020075a7 */ /* 0x0022a400080011ff */
[----:B--2---:R-:W-:Y:S05]  /*8ed0*/  @!P0 NANOSLEEP.SYNCS 0x989680 ;  /* 0x009896800000895d */ /* 0x004fea0003900000 */
[----:B------:R-:W2:Y:S02]  /*8ee0*/  @!P0 SYNCS.PHASECHK.TRANS64 P0, [R2+URZ+0x80], R3 ;  /* 0x00008003020085a7 */ /* 0x000ea400080010ff */
[----:B--2---:R-:W-:Y:S05]  /*8ef0*/  @!P0 BRA `(.L_x_32) ;  /* 0xfffffffc00f08947 */ /* 0x004fea000383ffff */
[----:B------:R-:W-:Y:S05]  /*8f00*/  BRA `(.L_x_133) ;  /* 0xffffff8c00787947 */ /* 0x000fea000383ffff */
.L_x_36:
[----:B----4-:R-:W-:-:S07]  /*8f10*/  MOV R0, UR5 ;  /* 0x0000000500007c02 */ /* 0x010fce0008000f00 */
.L_x_134:
[----:B-1----:R1:W2:Y:S02]  /*8f20*/  SYNCS.PHASECHK.TRANS64.TRYWAIT P0, [R0+URZ], R2 ;  /* 0x00000002000075a7 */ /* 0x0022a400080011ff */
[----:B--2---:R-:W-:Y:S05]  /*8f30*/  @!P0 NANOSLEEP.SYNCS 0x989680 ;  /* 0x009896800000895d */ /* 0x004fea0003900000 */
[----:B------:R-:W2:Y:S02]  /*8f40*/  @!P0 SYNCS.PHASECHK.TRANS64 P0, [R0+URZ], R2 ;  /* 0x00000002000085a7 */ /* 0x000ea400080010ff */
[----:B--2---:R-:W-:Y:S05]  /*8f50*/  @!P0 BRA `(.L_x_134) ;  /* 0xfffffffc00f08947 */ /* 0x004fea000383ffff */
[----:B------:R-:W-:Y:S05]  /*8f60*/  BRA `(.L_x_135) ;  /* 0xffffff9000e87947 */ /* 0x000fea000383ffff */
.L_x_37:
[----:B----4-:R-:W-:-:S07]  /*8f70*/  MOV R0, UR5 ;  /* 0x0000000500007c02 */ /* 0x010fce0008000f00 */
.L_x_136:
[----:B-1----:R1:W2:Y:S02]  /*8f80*/  SYNCS.PHASECHK.TRANS64.TRYWAIT P0, [R0+URZ], R2 ;  /* 0x00000002000075a7 */ /* 0x0022a400080011ff */
[----:B--2---:R-:W-:Y:S05]  /*8f90*/  @!P0 NANOSLEEP.SYNCS 0x989680 ;  /* 0x009896800000895d */ /* 0x004fea0003900000 */
[----:B------:R-:W2:Y:S02]  /*8fa0*/  @!P0 SYNCS.PHASECHK.TRANS64 P0, [R0+URZ], R2 ;  /* 0x00000002000085a7 */ /* 0x000ea400080010ff */
[----:B--2---:R-:W-:Y:S05]  /*8fb0*/  @!P0 BRA `(.L_x_136) ;  /* 0xfffffffc00f08947 */ /* 0x004fea000383ffff */
[----:B------:R-:W-:Y:S05]  /*8fc0*/  BRA `(.L_x_137) ;  /* 0xffffff9000f47947 */ /* 0x000fea000383ffff */
.L_x_40:
[----:B-1----:R1:W2:Y:S02]  /*8fd0*/  SYNCS.PHASECHK.TRANS64.TRYWAIT P0, [R0+URZ+0xe0], R4 ;  /* 0x0000e004000075a7 */ /* 0x0022a400080011ff */
[----:B--2---:R-:W-:Y:S05]  /*8fe0*/  @!P0 NANOSLEEP.SYNCS 0x989680 ;  /* 0x009896800000895d */ /* 0x004fea0003900000 */
[----:B------:R-:W2:Y:S02]  /*8ff0*/  @!P0 SYNCS.PHASECHK.TRANS64 P0, [R0+URZ+0xe0], R4 ;  /* 0x0000e004000085a7 */ /* 0x000ea400080010ff */
[----:B--2---:R-:W-:Y:S05]  /*9000*/  @!P0 BRA `(.L_x_40) ;  /* 0xfffffffc00f08947 */ /* 0x004fea000383ffff */
[----:B------:R-:W-:Y:S05]  /*9010*/  BRA `(.L_x_138) ;  /* 0xffffff9400507947 */ /* 0x000fea000383ffff */
.L_x_41:
[----:B------:R-:W-:-:S07]  /*9020*/  MOV R0, UR5 ;  /* 0x0000000500007c02 */ /* 0x000fce0008000f00 */
.L_x_139:
[----:B-1----:R1:W2:Y:S02]  /*9030*/  SYNCS.PHASECHK.TRANS64.TRYWAIT P0, [R0+URZ+0x90], R5 ;  /* 0x00009005000075a7 */ /* 0x0022a400080011ff */
[----:B--2---:R-:W-:Y:S05]  /*9040*/  @!P0 NANOSLEEP.SYNCS 0x989680 ;  /* 0x009896800000895d */ /* 0x004fea0003900000 */
[----:B------:R-:W2:Y:S02]  /*9050*/  @!P0 SYNCS.PHASECHK.TRANS64 P0, [R0+URZ+0x90], R5 ;  /* 0x00009005000085a7 */ /* 0x000ea400080010ff */
[----:B--2---:R-:W-:Y:S05]  /*9060*/  @!P0 BRA `(.L_x_139) ;  /* 0xfffffffc00f08947 */ /* 0x004fea000383ffff */
[----:B------:R-:W-:Y:S05]  /*9070*/  BRA `(.L_x_140) ;  /* 0xffffff9400607947 */ /* 0x000fea000383ffff */
.L_x_42:
[----:B-1----:R1:W2:Y:S02]  /*9080*/  SYNCS.PHASECHK.TRANS64.TRYWAIT P1, [R0+URZ+0x80], R4 ;  /* 0x00008004000075a7 */ /* 0x0022a400080211ff */
[----:B--2---:R-:W-:Y:S05]  /*9090*/  @!P1 NANOSLEEP.SYNCS 0x989680 ;  /* 0x009896800000995d */ /* 0x004fea0003900000 */
[----:B------:R-:W2:Y:S02]  /*90a0*/  @!P1 SYNCS.PHASECHK.TRANS64 P1, [R0+URZ+0x80], R4 ;  /* 0x00008004000095a7 */ /* 0x000ea400080210ff */
[----:B--2---:R-:W-:Y:S05]  /*90b0*/  @!P1 BRA `(.L_x_42) ;  /* 0xfffffffc00f09947 */ /* 0x004fea000383ffff */
[----:B------:R-:W-:Y:S05]  /*90c0*/  BRA `(.L_x_141) ;  /* 0xffffff9400907947 */ /* 0x000fea000383ffff */
.L_x_45:
[----:B------:R-:W-:-:S07]  /*90d0*/  MOV R0, UR5 ;  /* 0x0000000500007c02 */ /* 0x000fce0008000f00 */
.L_x_142:
[----:B-1----:R1:W2:Y:S02]  /*90e0*/  SYNCS.PHASECHK.TRANS64.TRYWAIT P0, [R0+URZ+0x90], R2 ;  /* 0x00009002000075a7 */ /* 0x0022a400080011ff */
[----:B--2---:R-:W-:Y:S05]  /*90f0*/  @!P0 NANOSLEEP.SYNCS 0x989680 ;  /* 0x009896800000895d */ /* 0x004fea0003900000 */
[----:B------:R-:W2:Y:S02]  /*9100*/  @!P0 SYNCS.PHASECHK.TRANS64 P0, [R0+URZ+0x90], R2 ;  /* 0x00009002000085a7 */ /* 0x000ea400080010ff */
[----:B--2---:R-:W-:Y:S05]  /*9110*/  @!P0 BRA `(.L_x_142) ;  /* 0xfffffffc00f08947 */ /* 0x004fea000383ffff */
[----:B------:R-:W-:Y:S05]  /*9120*/  BRA `(.L_x_44) ;  /* 0xffffff9400e47947 */ /* 0x000fea000383ffff */
.L_x_52:
[----:B-1----:R1:W2:Y:S02]  /*9130*/  SYNCS.PHASECHK.TRANS64.TRYWAIT P1, [R0+URZ+0x80], R2 ;  /* 0x00008002000075a7 */ /* 0x0022a400080211ff */
[----:B--2---:R-:W-:Y:S05]  /*9140*/  @!P1 NANOSLEEP.SYNCS 0x989680 ;  /* 0x009896800000995d */ /* 0x004fea0003900000 */
[----:B------:R-:W2:Y:S02]  /*9150*/  @!P1 SYNCS.PHASECHK.TRANS64 P1, [R0+URZ+0x80], R2 ;  /* 0x00008002000095a7 */ /* 0x000ea400080210ff */
[----:B--2---:R-:W-:Y:S05]  /*9160*/  @!P1 BRA `(.L_x_52) ;  /* 0xfffffffc00f09947 */ /* 0x004fea000383ffff */
[----:B------:R-:W-:Y:S05]  /*9170*/  BRA `(.L_x_143) ;  /* 0xffffff9c00547947 */ /* 0x000fea000383ffff */
.L_x_53:
[----:B------:R-:W-:-:S07]  /*9180*/  MOV R2, UR7 ;  /* 0x0000000700027c02 */ /* 0x000fce0008000f00 */
.L_x_144:
[----:B-1----:R1:W2:Y:S02]  /*9190*/  SYNCS.PHASECHK.TRANS64.TRYWAIT P0, [R2+URZ+0xc0], R0 ;  /* 0x0000c000020075a7 */ /* 0x0022a400080011ff */
[----:B--2---:R-:W-:Y:S05]  /*91a0*/  @!P0 NANOSLEEP.SYNCS 0x989680 ;  /* 0x009896800000895d */ /* 0x004fea0003900000 */
[----:B------:R-:W2:Y:S02]  /*91b0*/  @!P0 SYNCS.PHASECHK.TRANS64 P0, [R2+URZ+0xc0], R0 ;  /* 0x0000c000020085a7 */ /* 0x000ea400080010ff */
[----:B--2---:R-:W-:Y:S05]  /*91c0*/  @!P0 BRA `(.L_x_144) ;  /* 0xfffffffc00f08947 */ /* 0x004fea000383ffff */
[----:B------:R-:W-:Y:S05]  /*91d0*/  BRA `(.L_x_145) ;  /* 0xffffff9c00a47947 */ /* 0x000fea000383ffff */
.L_x_56:
[----:B------:R-:W-:Y:S07]  /*91e0*/  MOV R0, UR6 ;  /* 0x0000000600007c02 */ /* 0x000fee0008000f00 */
.L_x_146:
[----:B-1----:R1:W2:Y:S02]  /*91f0*/  SYNCS.PHASECHK.TRANS64.TRYWAIT P0, [R0+URZ], R2 ;  /* 0x00000002000075a7 */ /* 0x0022a400080011ff */
[----:B--2---:R-:W-:Y:S05]  /*9200*/  @!P0 NANOSLEEP.SYNCS 0x989680 ;  /* 0x009896800000895d */ /* 0x004fea0003900000 */
[----:B------:R-:W2:Y:S02]  /*9210*/  @!P0 SYNCS.PHASECHK.TRANS64 P0, [R0+URZ], R2 ;  /* 0x00000002000085a7 */ /* 0x000ea400080010ff */
[----:B--2---:R-:W-:Y:S05]  /*9220*/  @!P0 BRA `(.L_x_146) ;  /* 0xfffffffc00f08947 */ /* 0x004fea000383ffff */
[----:B------:R-:W-:Y:S05]  /*9230*/  BRA `(.L_x_55) ;  /* 0xffffff9c00c07947 */ /* 0x000fea000383ffff */
.L_x_59:
[----:B------:R-:W-:-:S07]  /*9240*/  MOV R0, UR6 ;  /* 0x0000000600007c02 */ /* 0x000fce0008000f00 */
.L_x_147:
[----:B--2---:R2:W4:Y:S02]  /*9250*/  SYNCS.PHASECHK.TRANS64.TRYWAIT P0, [R0+URZ], R2 ;  /* 0x00000002000075a7 */ /* 0x00452400080011ff */
[----:B----4-:R-:W-:Y:S05]  /*9260*/  @!P0 NANOSLEEP.SYNCS 0x989680 ;  /* 0x009896800000895d */ /* 0x010fea0003900000 */
[----:B------:R-:W4:Y:S02]  /*9270*/  @!P0 SYNCS.PHASECHK.TRANS64 P0, [R0+URZ], R2 ;  /* 0x00000002000085a7 */ /* 0x000f2400080010ff */
[----:B----4-:R-:W-:Y:S05]  /*9280*/  @!P0 BRA `(.L_x_147) ;  /* 0xfffffffc00f08947 */ /* 0x010fea000383ffff */
[----:B------:R-:W-:Y:S05]  /*9290*/  BRA `(.L_x_148) ;  /* 0xffffffa0009c7947 */ /* 0x000fea000383ffff */
.L_x_60:
[----:B------:R-:W-:-:S07]  /*92a0*/  MOV R0, UR6 ;  /* 0x0000000600007c02 */ /* 0x000fce0008000f00 */
.L_x_149:
[----:B-1----:R1:W2:Y:S02]  /*92b0*/  SYNCS.PHASECHK.TRANS64.TRYWAIT P0, [R0+URZ], R3 ;  /* 0x00000003000075a7 */ /* 0x0022a400080011ff */
[----:B--2---:R-:W-:Y:S05]  /*92c0*/  @!P0 NANOSLEEP.SYNCS 0x989680 ;  /* 0x009896800000895d */ /* 0x004fea0003900000 */
[----:B------:R-:W2:Y:S02]  /*92d0*/  @!P0 SYNCS.PHASECHK.TRANS64 P0, [R0+URZ], R3 ;  /* 0x00000003000085a7 */ /* 0x000ea400080010ff */
[----:B--2---:R-:W-:Y:S05]  /*92e0*/  @!P0 BRA `(.L_x_149) ;  /* 0xfffffffc00f08947 */ /* 0x004fea000383ffff */
[----:B------:R-:W-:Y:S05]  /*92f0*/  BRA `(.L_x_150) ;  /* 0xffffffa000a87947 */ /* 0x000fea000383ffff */
.L_x_61:
[----:B------:R-:W-:-:S07]  /*9300*/  MOV R0, UR6 ;  /* 0x0000000600007c02 */ /* 0x000fce0008000f00 */
.L_x_151:
[----:B-1----:R1:W2:Y:S02]  /*9310*/  SYNCS.PHASECHK.TRANS64.TRYWAIT P0, [R0+URZ], R3 ;  /* 0x00000003000075a7 */ /* 0x0022a400080011ff */
[----:B--2---:R-:W-:Y:S05]  /*9320*/  @!P0 NANOSLEEP.SYNCS 0x989680 ;  /* 0x009896800000895d */ /* 0x004fea0003900000 */
[----:B------:R-:W2:Y:S02]  /*9330*/  @!P0 SYNCS.PHASECHK.TRANS64 P0, [R0+URZ], R3 ;  /* 0x00000003000085a7 */ /* 0x000ea400080010ff */
[----:B--2---:R-:W-:Y:S05]  /*9340*/  @!P0 BRA `(.L_x_151) ;  /* 0xfffffffc00f08947 */ /* 0x004fea000383ffff */
[----:B------:R-:W-:Y:S05]  /*9350*/  BRA `(.L_x_152) ;  /* 0xffffffa000b47947 */ /* 0x000fea000383ffff */
.L_x_62:
[----:B-1----:R-:W-:-:S07]  /*9360*/  MOV R0, UR7 ;  /* 0x0000000700007c02 */ /* 0x002fce0008000f00 */
.L_x_153:
[----:B-1----:R1:W2:Y:S02]  /*9370*/  SYNCS.PHASECHK.TRANS64.TRYWAIT P0, [R0+URZ], R2 ;  /* 0x00000002000075a7 */ /* 0x0022a400080011ff */
[----:B--2---:R-:W-:Y:S05]  /*9380*/  @!P0 NANOSLEEP.SYNCS 0x989680 ;  /* 0x009896800000895d */ /* 0x004fea0003900000 */
[----:B------:R-:W2:Y:S02]  /*9390*/  @!P0 SYNCS.PHASECHK.TRANS64 P0, [R0+URZ], R2 ;  /* 0x00000002000085a7 */ /* 0x000ea400080010ff */
[----:B--2---:R-:W-:Y:S05]  /*93a0*/  @!P0 BRA `(.L_x_153) ;  /* 0xfffffffc00f08947 */ /* 0x004fea000383ffff */
[----:B------:R-:W-:Y:S05]  /*93b0*/  BRA `(.L_x_154) ;  /* 0xffffffa000c07947 */ /* 0x000fea000383ffff */
.L_x_67:
[----:B--2---:R2:W3:Y:S02]  /*93c0*/  SYNCS.PHASECHK.TRANS64.TRYWAIT P0, [R0+URZ+0x80], R2 ;  /* 0x00008002000075a7 */ /* 0x0044e400080011ff */
[----:B---3--:R-:W-:Y:S05]  /*93d0*/  @!P0 NANOSLEEP.SYNCS 0x989680 ;  /* 0x009896800000895d */ /* 0x008fea0003900000 */
[----:B------:R-:W3:Y:S02]  /*93e0*/  @!P0 SYNCS.PHASECHK.TRANS64 P0, [R0+URZ+0x80], R2 ;  /* 0x00008002000085a7 */ /* 0x000ee400080010ff */
[----:B---3--:R-:W-:Y:S05]  /*93f0*/  @!P0 BRA `(.L_x_67) ;  /* 0xfffffffc00f08947 */ /* 0x008fea000383ffff */
[----:B------:R-:W-:Y:S05]  /*9400*/  BRA `(.L_x_155) ;  /* 0xffffffa400cc7947 */ /* 0x000fea000383ffff */
.L_x_70:
[----:B------:R-:W-:Y:S07]  /*9410*/  MOV R0, UR7 ;  /* 0x0000000700007c02 */ /* 0x000fee0008000f00 */
.L_x_156:
[----:B--2---:R2:W3:Y:S02]  /*9420*/  SYNCS.PHASECHK.TRANS64.TRYWAIT P0, [R0+URZ+0x78], R2 ;  /* 0x00007802000075a7 */ /* 0x0044e400080011ff */
[----:B---3--:R-:W-:Y:S05]  /*9430*/  @!P0 NANOSLEEP.SYNCS 0x989680 ;  /* 0x009896800000895d */ /* 0x008fea0003900000 */
[----:B------:R-:W3:Y:S02]  /*9440*/  @!P0 SYNCS.PHASECHK.TRANS64 P0, [R0+URZ+0x78], R2 ;  /* 0x00007802000085a7 */ /* 0x000ee400080010ff */
[----:B---3--:R-:W-:Y:S05]  /*9450*/  @!P0 BRA `(.L_x_156) ;  /* 0xfffffffc00f08947 */ /* 0x008fea000383ffff */
[----:B------:R-:W-:Y:S05]  /*9460*/  BRA `(.L_x_69) ;  /* 0xffffffa800ac7947 */ /* 0x000fea000383ffff */
.L_x_73:
[----:B------:R-:W-:Y:S07]  /*9470*/  MOV R0, UR7 ;  /* 0x0000000700007c02 */ /* 0x000fee0008000f00 */
.L_x_157:
[----:B-1----:R1:W2:Y:S02]  /*9480*/  SYNCS.PHASECHK.TRANS64.TRYWAIT P0, [R0+URZ+0x50], R14 ;  /* 0x0000500e000075a7 */ /* 0x0022a400080011ff */
[----:B--2---:R-:W-:Y:S05]  /*9490*/  @!P0 NANOSLEEP.SYNCS 0x989680 ;  /* 0x009896800000895d */ /* 0x004fea0003900000 */
[----:B------:R-:W2:Y:S02]  /*94a0*/  @!P0 SYNCS.PHASECHK.TRANS64 P0, [R0+URZ+0x50], R14 ;  /* 0x0000500e000085a7 */ /* 0x000ea400080010ff */
[----:B--2---:R-:W-:Y:S05]  /*94b0*/  @!P0 BRA `(.L_x_157) ;  /* 0xfffffffc00f08947 */ /* 0x004fea000383ffff */
[----:B------:R-:W-:Y:S05]  /*94c0*/  BRA `(.L_x_158) ;  /* 0xffffffac00247947 */ /* 0x000fea000383ffff */
.L_x_74:
[----:B------:R-:W-:Y:S07]  /*94d0*/  MOV R0, UR7 ;  /* 0x0000000700007c02 */ /* 0x000fee0008000f00 */
.L_x_159:
[----:B-1----:R1:W2:Y:S02]  /*94e0*/  SYNCS.PHASECHK.TRANS64.TRYWAIT P0, [R0+URZ+0x58], R14 ;  /* 0x0000580e000075a7 */ /* 0x0022a400080011ff */
[----:B--2---:R-:W-:Y:S05]  /*94f0*/  @!P0 NANOSLEEP.SYNCS 0x989680 ;  /* 0x009896800000895d */ /* 0x004fea0003900000 */
[----:B------:R-:W2:Y:S02]  /*9500*/  @!P0 SYNCS.PHASECHK.TRANS64 P0, [R0+URZ+0x58], R14 ;  /* 0x0000580e000085a7 */ /* 0x000ea400080010ff */
[----:B--2---:R-:W-:Y:S05]  /*9510*/  @!P0 BRA `(.L_x_159) ;  /* 0xfffffffc00f08947 */ /* 0x004fea000383ffff */
[----:B------:R-:W-:Y:S05]  /*9520*/  BRA `(.L_x_160) ;  /* 0xffffffac005c7947 */ /* 0x000fea000383ffff */
.L_x_75:
[----:B------:R-:W-:Y:S07]  /*9530*/  MOV R0, UR7 ;  /* 0x0000000700007c02 */ /* 0x000fee0008000f00 */
.L_x_161:
[----:B-1----:R1:W2:Y:S02]  /*9540*/  SYNCS.PHASECHK.TRANS64.TRYWAIT P0, [R0+URZ+0x60], R14 ;  /* 0x0000600e000075a7 */ /* 0x0022a400080011ff */
[----:B--2---:R-:W-:Y:S05]  /*9550*/  @!P0 NANOSLEEP.SYNCS 0x989680 ;  /* 0x009896800000895d */ /* 0x004fea0003900000 */
[----:B------:R-:W2:Y:S02]  /*9560*/  @!P0 SYNCS.PHASECHK.TRANS64 P0, [R0+URZ+0x60], R14 ;  /* 0x0000600e000085a7 */ /* 0x000ea400080010ff */
[----:B--2---:R-:W-:Y:S05]  /*9570*/  @!P0 BRA `(.L_x_161) ;  /* 0xfffffffc00f08947 */ /* 0x004fea000383ffff */
[----:B------:R-:W-:Y:S05]  /*9580*/  BRA `(.L_x_162) ;  /* 0xffffffac00a07947 */ /* 0x000fea000383ffff */
.L_x_76:
[----:B------:R-:W-:Y:S07]  /*9590*/  MOV R0, UR7 ;  /* 0x0000000700007c02 */ /* 0x000fee0008000f00 */
.L_x_163:
[----:B-1----:R1:W2:Y:S02]  /*95a0*/  SYNCS.PHASECHK.TRANS64.TRYWAIT P0, [R0+URZ+0x68], R14 ;  /* 0x0000680e000075a7 */ /* 0x0022a400080011ff */
[----:B--2---:R-:W-:Y:S05]  /*95b0*/  @!P0 NANOSLEEP.SYNCS 0x989680 ;  /* 0x009896800000895d */ /* 0x004fea0003900000 */
[----:B------:R-:W2:Y:S02]  /*95c0*/  @!P0 SYNCS.PHASECHK.TRANS64 P0, [R0+URZ+0x68], R14 ;  /* 0x0000680e000085a7 */ /* 0x000ea400080010ff */
[----:B--2---:R-:W-:Y:S05]  /*95d0*/  @!P0 BRA `(.L_x_163) ;  /* 0xfffffffc00f08947 */ /* 0x004fea000383ffff */
[----:B------:R-:W-:Y:S05]  /*95e0*/  BRA `(.L_x_164) ;  /* 0xffffffb000247947 */ /* 0x000fea000383ffff */
.L_x_78:
[----:B------:R-:W-:-:S07]  /*95f0*/  MOV R0, UR7 ;  /* 0x0000000700007c02 */ /* 0x000fce0008000f00 */
.L_x_165:
[----:B-1----:R1:W3:Y:S02]  /*9600*/  SYNCS.PHASECHK.TRANS64.TRYWAIT P0, [R0+URZ+0x50], R2 ;  /* 0x00005002000075a7 */ /* 0x0022e400080011ff */
[----:B---3--:R-:W-:Y:S05]  /*9610*/  @!P0 NANOSLEEP.SYNCS 0x989680 ;  /* 0x009896800000895d */ /* 0x008fea0003900000 */
[----:B------:R-:W3:Y:S02]  /*9620*/  @!P0 SYNCS.PHASECHK.TRANS64 P0, [R0+URZ+0x50], R2 ;  /* 0x00005002000085a7 */ /* 0x000ee400080010ff */
[----:B---3--:R-:W-:Y:S05]  /*9630*/  @!P0 BRA `(.L_x_165) ;  /* 0xfffffffc00f08947 */ /* 0x008fea000383ffff */
[----:B------:R-:W-:Y:S05]  /*9640*/  BRA `(.L_x_166) ;  /* 0xffffffb000947947 */ /* 0x000fea000383ffff */
.L_x_79:
[----:B-1----:R-:W-:-:S07]  /*9650*/  MOV R0, UR7 ;  /* 0x0000000700007c02 */ /* 0x002fce0008000f00 */
.L_x_167:
[----:B-1----:R1:W3:Y:S02]  /*9660*/  SYNCS.PHASECHK.TRANS64.TRYWAIT P0, [R0+URZ+0x58], R2 ;  /* 0x00005802000075a7 */ /* 0x0022e400080011ff */
[----:B---3--:R-:W-:Y:S05]  /*9670*/  @!P0 NANOSLEEP.SYNCS 0x989680 ;  /* 0x009896800000895d */ /* 0x008fea0003900000 */
[----:B------:R-:W3:Y:S02]  /*9680*/  @!P0 SYNCS.PHASECHK.TRANS64 P0, [R0+URZ+0x58], R2 ;  /* 0x00005802000085a7 */ /* 0x000ee400080010ff */
[----:B---3--:R-:W-:Y:S05]  /*9690*/  @!P0 BRA `(.L_x_167) ;  /* 0xfffffffc00f08947 */ /* 0x008fea000383ffff */
[----:B------:R-:W-:Y:S05]  /*96a0*/  BRA `(.L_x_168) ;  /* 0xffffffb000847947 */ /* 0x000fea000383ffff */
.L_x_80:
[----:B-1----:R-:W-:-:S07]  /*96b0*/  MOV R0, UR7 ;  /* 0x0000000700007c02 */ /* 0x002fce0008000f00 */
.L_x_169:
[----:B-1----:R1:W3:Y:S02]  /*96c0*/  SYNCS.PHASECHK.TRANS64.TRYWAIT P0, [R0+URZ+0x60], R2 ;  /* 0x00006002000075a7 */ /* 0x0022e400080011ff */
[----:B---3--:R-:W-:Y:S05]  /*96d0*/  @!P0 NANOSLEEP.SYNCS 0x989680 ;  /* 0x009896800000895d */ /* 0x008fea0003900000 */
[----:B------:R-:W3:Y:S02]  /*96e0*/  @!P0 SYNCS.PHASECHK.TRANS64 P0, [R0+URZ+0x60], R2 ;  /* 0x00006002000085a7 */ /* 0x000ee400080010ff */
[----:B---3--:R-:W-:Y:S05]  /*96f0*/  @!P0 BRA `(.L_x_169) ;  /* 0xfffffffc00f08947 */ /* 0x008fea000383ffff */
[----:B------:R-:W-:Y:S05]  /*9700*/  BRA `(.L_x_170) ;  /* 0xffffffb000747947 */ /* 0x000fea000383ffff */
.L_x_82:
[----:B--2---:R2:W4:Y:S02]  /*9710*/  SYNCS.PHASECHK.TRANS64.TRYWAIT P0, [R0+URZ+0x80], R2 ;  /* 0x00008002000075a7 */ /* 0x00452400080011ff */
[----:B----4-:R-:W-:Y:S05]  /*9720*/  @!P0 NANOSLEEP.SYNCS 0x989680 ;  /* 0x009896800000895d */ /* 0x010fea0003900000 */
[----:B------:R-:W4:Y:S02]  /*9730*/  @!P0 SYNCS.PHASECHK.TRANS64 P0, [R0+URZ+0x80], R2 ;  /* 0x00008002000085a7 */ /* 0x000f2400080010ff */
[----:B----4-:R-:W-:Y:S05]  /*9740*/  @!P0 BRA `(.L_x_82) ;  /* 0xfffffffc00f08947 */ /* 0x010fea000383ffff */
[----:B------:R-:W-:Y:S05]  /*9750*/  BRA `(.L_x_171) ;  /* 0xffffffb400487947 */ /* 0x000fea000383ffff */
.L_x_93:
[----:B-1----:R-:W-:Y:S04]  /*9760*/  MOV R0, UR48 ;  /* 0x0000003000007c02 */ /* 0x002fe80008000f00 */
[----:B------:R1:W3:Y:S03]  /*9770*/  SYNCS.PHASECHK.TRANS64.TRYWAIT P1, [R0+URZ+0x30], R3 ;  /* 0x00003003000075a7 */ /* 0x0002e600080211ff */
[----:B---3--:R-:W-:Y:S05]  /*9780*/  @!P1 NANOSLEEP.SYNCS 0x989680 ;  /* 0x009896800000995d */ /* 0x008fea0003900000 */
[----:B------:R-:W3:Y:S02]  /*9790*/  @!P1 SYNCS.PHASECHK.TRANS64 P1, [R0+URZ+0x30], R3 ;  /* 0x00003003000095a7 */ /* 0x000ee400080210ff */
[----:B---3--:R-:W-:Y:S05]  /*97a0*/  @!P1 BRA `(.L_x_93) ;  /* 0xfffffffc00ec9947 */ /* 0x008fea000383ffff */
[----:B------:R-:W-:Y:S05]  /*97b0*/  BRA `(.L_x_92) ;  /* 0xffffffc000807947 */ /* 0x000fea000383ffff */
.L_x_95:
[----:B-1----:R1:W2:Y:S02]  /*97c0*/  SYNCS.PHASECHK.TRANS64.TRYWAIT P0, [R64+URZ+0xa0], R2 ;  /* 0x0000a002400075a7 */ /* 0x0022a400080011ff */
[----:B--2---:R-:W-:Y:S05]  /*97d0*/  @!P0 NANOSLEEP.SYNCS 0x989680 ;  /* 0x009896800000895d */ /* 0x004fea0003900000 */
[----:B------:R-:W2:Y:S02]  /*97e0*/  @!P0 SYNCS.PHASECHK.TRANS64 P0, [R64+URZ+0xa0], R2 ;  /* 0x0000a002400085a7 */ /* 0x000ea400080010ff */
[----:B--2---:R-:W-:Y:S05]  /*97f0*/  @!P0 BRA `(.L_x_95) ;  /* 0xfffffffc00f08947 */ /* 0x004fea000383ffff */
[----:B------:R-:W-:Y:S05]  /*9800*/  BRA `(.L_x_94) ;  /* 0xffffffc000ac7947 */ /* 0x000fea000383ffff */
.L_x_104:
[----:B--2---:R2:W3:Y:S02]  /*9810*/  SYNCS.PHASECHK.TRANS64.TRYWAIT P0, [R2+URZ+0x30], R0 ;  /* 0x00003000020075a7 */ /* 0x0044e400080011ff */
[----:B---3--:R-:W-:Y:S05]  /*9820*/  @!P0 NANOSLEEP.SYNCS 0x989680 ;  /* 0x009896800000895d */ /* 0x008fea0003900000 */
[----:B------:R-:W3:Y:S02]  /*9830*/  @!P0 SYNCS.PHASECHK.TRANS64 P0, [R2+URZ+0x30], R0 ;  /* 0x00003000020085a7 */ /* 0x000ee400080010ff */
[----:B---3--:R-:W-:Y:S05]  /*9840*/  @!P0 BRA `(.L_x_104) ;  /* 0xfffffffc00f08947 */ /* 0x008fea000383ffff */
[----:B------:R-:W-:Y:S05]  /*9850*/  BRA `(.L_x_103) ;  /* 0xffffffcc00907947 */ /* 0x000fea000383ffff */
.L_x_112:
[----:B--2---:R2:W3:Y:S02]  /*9860*/  SYNCS.PHASECHK.TRANS64.TRYWAIT P0, [R0+URZ+0x30], R5 ;  /* 0x00003005000075a7 */ /* 0x0044e400080011ff */
[----:B---3--:R-:W-:Y:S05]  /*9870*/  @!P0 NANOSLEEP.SYNCS 0x989680 ;  /* 0x009896800000895d */ /* 0x008fea0003900000 */
[----:B------:R-:W3:Y:S02]  /*9880*/  @!P0 SYNCS.PHASECHK.TRANS64 P0, [R0+URZ+0x30], R5 ;  /* 0x00003005000085a7 */ /* 0x000ee400080010ff */
[----:B---3--:R-:W-:Y:S05]  /*9890*/  @!P0 BRA `(.L_x_112) ;  /* 0xfffffffc00f08947 */ /* 0x008fea000383ffff */
[----:B------:R-:W-:Y:S05]  /*98a0*/  BRA `(.L_x_111) ;  /* 0xffffffd800947947 */ /* 0x000fea000383ffff */
.L_x_120:
[----:B--2---:R2:W3:Y:S02]  /*98b0*/  SYNCS.PHASECHK.TRANS64.TRYWAIT P0, [R2+URZ+0x30], R0 ;  /* 0x00003000020075a7 */ /* 0x0044e400080011ff */
[----:B---3--:R-:W-:Y:S05]  /*98c0*/  @!P0 NANOSLEEP.SYNCS 0x989680 ;  /* 0x009896800000895d */ /* 0x008fea0003900000 */
[----:B------:R-:W3:Y:S02]  /*98d0*/  @!P0 SYNCS.PHASECHK.TRANS64 P0, [R2+URZ+0x30], R0 ;  /* 0x00003000020085a7 */ /* 0x000ee400080010ff */
[----:B---3--:R-:W-:Y:S05]  /*98e0*/  @!P0 BRA `(.L_x_120) ;  /* 0xfffffffc00f08947 */ /* 0x008fea000383ffff */
[----:B------:R-:W-:Y:S05]  /*98f0*/  BRA `(.L_x_119) ;  /* 0xffffffe400987947 */ /* 0x000fea000383ffff */
        .weak           $__internal_0_$__cuda_sm10x_tcgen05_guardrail_trap_col_being_dealloced_not_returned_by_alloc
        .type           $__internal_0_$__cuda_sm10x_tcgen05_guardrail_trap_col_being_dealloced_not_returned_by_alloc,@function
        .size           $__internal_0_$__cuda_sm10x_tcgen05_guardrail_trap_col_being_dealloced_not_returned_by_alloc,($__internal_1_$__cuda_sm10x_tcgen05_guardrail_trap_phase_invalid_during_alloc - $__internal_0_$__cuda_sm10x_tcgen05_guardrail_trap_col_being_dealloced_not_returned_by_alloc)
$__internal_0_$__cuda_sm10x_tcgen05_guardrail_trap_col_being_dealloced_not_returned_by_alloc:
[----:B------:R-:W-:Y:S05]  /*9900*/  BPT.TRAP 0x1 ;  /* 0x000000040000795c */ /* 0x000fea0000300000 */
[----:B------:R-:W-:-:S04]  /*9910*/  HFMA2 R3, -RZ, RZ, 0, 0 ;  /* 0x00000000ff037431 */ /* 0x000fc800000001ff */
[----:B------:R-:W-:Y:S05]  /*9920*/  RET.REL.NODEC R2 `(_ZN7cutlass13device_kernelINS_4gemm6kernel13GemmUniversalIN4cute5tupleIJiiiiEEENS1_10collective13CollectiveMmaINS1_35MainloopSm100TmaUmmaWarpSpecializedILi3ELi2ELi4ENS5_IJNS4_1CILi1EEESB_SB_EEEEENS5_IJNSA_ILi64EEENSA_ILi256EEESE_EEENS_6half_tENS5_IJlSB_lEEESH_SI_NS4_8TiledMMAINS4_8MMA_AtomIJNS4_20SM100_MMA_F16BF16_SSISH_SH_fLi64ELi256ELNS4_4UMMA5MajorE0ELSN_0ELNSM_7ScaleInE0ELSO_0EEEEEENS4_6LayoutISC_NS5_IJNSA_ILi0EEESS_SS_EEEEENS5_IJNS4_10UnderscoreESV_SV_EEEEENS4_13SM90_TMA_LOADENS4_14ComposedLayoutINS4_7SwizzleILi3ELi4ELi3EEENS4_18smem_ptr_flag_bitsILi16EEENSR_INS5_IJNSA_ILi8EEESE_EEENS5_IJSE_SB_EEEEEEEvNS4_8identityESY_S18_vS19_EENS_8epilogue10collective18CollectiveEpilogueINS1B_23Sm100TmaWarpSpecializedILi4ELi2ELi32ELb1ELb0EEEJSG_NS5_IJNSR_ISE_SB_EES1G_EEESH_SI_SH_SI_NS1B_6fusion15FusionCallbacksIS1F_NS1I_17LinearCombinationISH_fSH_fLNS_15FloatRoundStyleE2EEESG_S1H_JEEENS4_5SM1004TMEM4LOAD26SM100_TMEM_LOAD_16dp256b8xESY_S18_NS4_17SM75_U32x4_LDSM_NENS4_14SM90_TMA_STOREES18_NS4_17SM90_U32x4_STSM_NENS4_39AutoVectorizingCopyWithAssumedAlignmentILi128EEEEEEvvEEEEvNT_6ParamsE) ;  /* 0xffffff6402b47950 */ /* 0x000fea0003c3ffff */
        .weak           $__internal_1_$__cuda_sm10x_tcgen05_guardrail_trap_phase_invalid_during_alloc
        .type           $__internal_1_$__cuda_sm10x_tcgen05_guardrail_trap_phase_invalid_during_alloc,@function
        .size           $__internal_1_$__cuda_sm10x_tcgen05_guardrail_trap_phase_invalid_during_alloc,($__internal_2_$__cuda_sm10x_tcgen05_guardrail_trap_unallocated_columns_being_dealloced - $__internal_1_$__cuda_sm10x_tcgen05_guardrail_trap_phase_invalid_during_alloc)
$__internal_1_$__cuda_sm10x_tcgen05_guardrail_trap_phase_invalid_during_alloc:
[----:B------:R-:W-:Y:S05]  /*9930*/  BPT.TRAP 0x1 ;  /* 0x000000040000795c */ /* 0x000fea0000300000 */
[----:B------:R-:W-:-:S04]  /*9940*/  MOV R3, 0x0 ;  /* 0x0000000000037802 */ /* 0x000fc80000000f00 */
[----:B------:R-:W-:Y:S05]  /*9950*/  RET.REL.NODEC R2 `(_ZN7cutlass13device_kernelINS_4gemm6kernel13GemmUniversalIN4cute5tupleIJiiiiEEENS1_10collective13CollectiveMmaINS1_35MainloopSm100TmaUmmaWarpSpecializedILi3ELi2ELi4ENS5_IJNS4_1CILi1EEESB_SB_EEEEENS5_IJNSA_ILi64EEENSA_ILi256EEESE_EEENS_6half_tENS5_IJlSB_lEEESH_SI_NS4_8TiledMMAINS4_8MMA_AtomIJNS4_20SM100_MMA_F16BF16_SSISH_SH_fLi64ELi256ELNS4_4UMMA5MajorE0ELSN_0ELNSM_7ScaleInE0ELSO_0EEEEEENS4_6LayoutISC_NS5_IJNSA_ILi0EEESS_SS_EEEEENS5_IJNS4_10UnderscoreESV_SV_EEEEENS4_13SM90_TMA_LOADENS4_14ComposedLayoutINS4_7SwizzleILi3ELi4ELi3EEENS4_18smem_ptr_flag_bitsILi16EEENSR_INS5_IJNSA_ILi8EEESE_EEENS5_IJSE_SB_EEEEEEEvNS4_8identityESY_S18_vS19_EENS_8epilogue10collective18CollectiveEpilogueINS1B_23Sm100TmaWarpSpecializedILi4ELi2ELi32ELb1ELb0EEEJSG_NS5_IJNSR_ISE_SB_EES1G_EEESH_SI_SH_SI_NS1B_6fusion15FusionCallbacksIS1F_NS1I_17LinearCombinationISH_fSH_fLNS_15FloatRoundStyleE2EEESG_S1H_JEEENS4_5SM1004TMEM4LOAD26SM100_TMEM_LOAD_16dp256b8xESY_S18_NS4_17SM75_U32x4_LDSM_NENS4_14SM90_TMA_STOREES18_NS4_17SM90_U32x4_STSM_NENS4_39AutoVectorizingCopyWithAssumedAlignmentILi128EEEEEEvvEEEEvNT_6ParamsE) ;  /* 0xffffff6402a87950 */ /* 0x000fea0003c3ffff */
        .weak           $__internal_2_$__cuda_sm10x_tcgen05_guardrail_trap_unallocated_columns_being_dealloced
        .type           $__internal_2_$__cuda_sm10x_tcgen05_guardrail_trap_unallocated_columns_being_dealloced,@function
        .size           $__internal_2_$__cuda_sm10x_tcgen05_guardrail_trap_unallocated_columns_being_dealloced,(.L_x_173 - $__internal_2_$__cuda_sm10x_tcgen05_guardrail_trap_unallocated_columns_being_dealloced)
$__internal_2_$__cuda_sm10x_tcgen05_guardrail_trap_unallocated_columns_being_dealloced:
[----:B------:R-:W-:Y:S05]  /*9960*/  BPT.TRAP 0x1 ;  /* 0x000000040000795c */ /* 0x000fea0000300000 */
[----:B------:R-:W-:-:S04]  /*9970*/  HFMA2 R3, -RZ, RZ, 0, 0 ;  /* 0x00000000ff037431 */ /* 0x000fc800000001ff */
[----:B------:R-:W-:Y:S05]  /*9980*/  RET.REL.NODEC R2 `(_ZN7cutlass13device_kernelINS_4gemm6kernel13GemmUniversalIN4cute5tupleIJiiiiEEENS1_10collective13CollectiveMmaINS1_35MainloopSm100TmaUmmaWarpSpecializedILi3ELi2ELi4ENS5_IJNS4_1CILi1EEESB_SB_EEEEENS5_IJNSA_ILi64EEENSA_ILi256EEESE_EEENS_6half_tENS5_IJlSB_lEEESH_SI_NS4_8TiledMMAINS4_8MMA_AtomIJNS4_20SM100_MMA_F16BF16_SSISH_SH_fLi64ELi256ELNS4_4UMMA5MajorE0ELSN_0ELNSM_7ScaleInE0ELSO_0EEEEEENS4_6LayoutISC_NS5_IJNSA_ILi0EEESS_SS_EEEEENS5_IJNS4_10UnderscoreESV_SV_EEEEENS4_13SM90_TMA_LOADENS4_14ComposedLayoutINS4_7SwizzleILi3ELi4ELi3EEENS4_18smem_ptr_flag_bitsILi16EEENSR_INS5_IJNSA_ILi8EEESE_EEENS5_IJSE_SB_EEEEEEEvNS4_8identityESY_S18_vS19_EENS_8epilogue10collective18CollectiveEpilogueINS1B_23Sm100TmaWarpSpecializedILi4ELi2ELi32ELb1ELb0EEEJSG_NS5_IJNSR_ISE_SB_EES1G_EEESH_SI_SH_SI_NS1B_6fusion15FusionCallbacksIS1F_NS1I_17LinearCombinationISH_fSH_fLNS_15FloatRoundStyleE2EEESG_S1H_JEEENS4_5SM1004TMEM4LOAD26SM100_TMEM_LOAD_16dp256b8xESY_S18_NS4_17SM75_U32x4_LDSM_NENS4_14SM90_TMA_STOREES18_NS4_17SM90_U32x4_STSM_NENS4_39AutoVectorizingCopyWithAssumedAlignmentILi128EEEEEEvvEEEEvNT_6ParamsE) ;  /* 0xffffff64029c7950 */ /* 0x000fea0003c3ffff */
.L_x_172:
[----:B------:R-:W-:-:S00]  /*9990*/  BRA `(.L_x_172) ;  /* 0xfffffffc00fc7947 */ /* 0x000fc0000383ffff */
[----:B------:R-:W-:-:S00]  /*99a0*/  NOP ;  /* 0x0000000000007918 */ /* 0x000fc00000000000 */
        /* <DEDUP_REMOVED lines=13> */
.L_x_173:


//--------------------- .nv.global.init           --------------------------
	.section	.nv.global.init,"aw",@progbits
.nv.global.init:
	.type		$str$27,@object
	.size		$str$27,($str$28 - $str$27)
$str$27:
        /*0000*/ 	.byte	0x28, 0x61, 0x64, 0x64, 0x72, 0x65, 0x73, 0x73, 0x20, 0x26, 0x20, 0x6d, 0x61, 0x73, 0x6b, 0x29
        /*0010*/ 	.byte	0x20, 0x3d, 0x3d, 0x20, 0x30, 0x00
	.type		$str$28,@object
	.size		$str$28,($str$26 - $str$28)
$str$28:
        /*0016*/ 	.byte	0x2f, 0x74, 0x6d, 0x70, 0x2f, 0x63, 0x75, 0x74, 0x6c, 0x61, 0x73, 0x73, 0x5f, 0x73, 0x77, 0x65
        /*0026*/ 	.byte	0x65, 0x70, 0x5f, 0x73, 0x72, 0x63, 0x2f, 0x69, 0x6e, 0x63, 0x6c, 0x75, 0x64, 0x65, 0x2f, 0x63
        /*0036*/ 	.byte	0x75, 0x74, 0x65, 0x2f, 0x70, 0x6f, 0x69, 0x6e, 0x74, 0x65, 0x72, 0x5f, 0x66, 0x6c, 0x61, 0x67
        /*0046*/ 	.byte	0x67, 0x65, 0x64, 0x2e, 0x68, 0x70, 0x70, 0x00
	.type		$str$26,@object
	.size		$str$26,($str$25 - $str$26)
$str$26:
        /*004e*/ 	.byte	0x2f, 0x74, 0x6d, 0x70, 0x2f, 0x63, 0x75, 0x74, 0x6c, 0x61, 0x73, 0x73, 0x5f, 0x73, 0x77, 0x65
        /*005e*/ 	.byte	0x65, 0x70, 0x5f, 0x73, 0x72, 0x63, 0x2f, 0x69, 0x6e, 0x63, 0x6c, 0x75, 0x64, 0x65, 0x2f, 0x63
        /*006e*/ 	.byte	0x75, 0x74, 0x65, 0x2f, 0x61, 0x74, 0x6f, 0x6d, 0x2f, 0x63, 0x6f, 0x70, 0x79, 0x5f, 0x74, 0x72
        /*007e*/ 	.byte	0x61, 0x69, 0x74, 0x73, 0x5f, 0x73, 0x6d, 0x31, 0x30, 0x30, 0x2e, 0x68, 0x70, 0x70, 0x00
	.type		$str$25,@object
	.size		$str$25,(__unnamed_1 - $str$25)
$str$25:
        /*008d*/ 	.byte	0x28, 0x28, 0x75, 0x69, 0x6e, 0x74, 0x33, 0x32, 0x5f, 0x74, 0x28, 0x74, 0x68, 0x72, 0x65, 0x61
        /*009d*/ 	.byte	0x64, 0x49, 0x64, 0x78, 0x2e, 0x78, 0x29, 0x20, 0x2f, 0x20, 0x33, 0x32, 0x29, 0x20, 0x25, 0x20
        /*00ad*/ 	.byte	0x34, 0x29, 0x20, 0x3d, 0x3d, 0x20, 0x28, 0x28, 0x28, 0x74, 0x6d, 0x65, 0x6d, 0x5f, 0x61, 0x64
        /*00bd*/ 	.byte	0x64, 0x72, 0x20, 0x3e, 0x3e, 0x20, 0x31, 0x36, 0x29, 0x20, 0x2f, 0x20, 0x33, 0x32, 0x29, 0x20
        /*00cd*/ 	.byte	0x25, 0x20, 0x34, 0x29, 0x00
	.type		__unnamed_1,@object
	.size		__unnamed_1,(__unnamed_2 - __unnamed_1)
__unnamed_1:
        /*00d2*/ 	.byte	0x61, 0x75, 0x74, 0x6f, 0x20, 0x63, 0x75, 0x74, 0x65, 0x3a, 0x3a, 0x61, 0x73, 0x5f, 0x70, 0x6f
        /* <DEDUP_REMOVED lines=24> */
        /*0262*/ 	.byte	0x3e, 0x3e, 0x3e, 0x5d, 0x00
	.type		__unnamed_2,@object
	.size		__unnamed_2,(.L_2 - __unnamed_2)
__unnamed_2:
        /* <DEDUP_REMOVED lines=46> */
        /*0547*/ 	.byte	0x75, 0x74, 0x65, 0x3a, 0x3a, 0x43, 0x3c, 0x30, 0x3e, 0x3e, 0x3e, 0x3e, 0x5d, 0x00
.L_2:


//--------------------- .nv.shared._ZN7cutlass13device_kernelINS_4gemm6kernel13GemmUniversalIN4cute5tupleIJiiiiEEENS1_10collective13CollectiveMmaINS1_35MainloopSm100TmaUmmaWarpSpecializedILi3ELi2ELi4ENS5_IJNS4_1CILi1EEESB_SB_EEEEENS5_IJNSA_ILi64EEENSA_ILi256EEESE_EEENS_6half_tENS5_IJlSB_lEEESH_SI_NS4_8TiledMMAINS4_8MMA_AtomIJNS4_20SM100_MMA_F16BF16_SSISH_SH_fLi64ELi256ELNS4_4UMMA5MajorE0ELSN_0ELNSM_7ScaleInE0ELSO_0EEEEEENS4_6LayoutISC_NS5_IJNSA_ILi0EEESS_SS_EEEEENS5_IJNS4_10UnderscoreESV_SV_EEEEENS4_13SM90_TMA_LOADENS4_14ComposedLayoutINS4_7SwizzleILi3ELi4ELi3EEENS4_18smem_ptr_flag_bitsILi16EEENSR_INS5_IJNSA_ILi8EEESE_EEENS5_IJSE_SB_EEEEEEEvNS4_8identityESY_S18_vS19_EENS_8epilogue10collective18CollectiveEpilogueINS1B_23Sm100TmaWarpSpecializedILi4ELi2ELi32ELb1ELb0EEEJSG_NS5_IJNSR_ISE_SB_EES1G_EEESH_SI_SH_SI_NS1B_6fusion15FusionCallbacksIS1F_NS1I_17LinearCombinationISH_fSH_fLNS_15FloatRoundStyleE2EEESG_S1H_JEEENS4_5SM1004TMEM4LOAD26SM100_TMEM_LOAD_16dp256b8xESY_S18_NS4_17SM75_U32x4_LDSM_NENS4_14SM90_TMA_STOREES18_NS4_17SM90_U32x4_STSM_NENS4_39AutoVectorizingCopyWithAssumedAlignmentILi128EEEEEEvvEEEEvNT_6ParamsE --------------------------
	.section	.nv.shared._ZN7cutlass13device_kernelINS_4gemm6kernel13GemmUniversalIN4cute5tupleIJiiiiEEENS1_10collective13CollectiveMmaINS1_35MainloopSm100TmaUmmaWarpSpecializedILi3ELi2ELi4ENS5_IJNS4_1CILi1EEESB_SB_EEEEENS5_IJNSA_ILi64EEENSA_ILi256EEESE_EEENS_6half_tENS5_IJlSB_lEEESH_SI_NS4_8TiledMMAINS4_8MMA_AtomIJNS4_20SM100_MMA_F16BF16_SSISH_SH_fLi64ELi256ELNS4_4UMMA5MajorE0ELSN_0ELNSM_7ScaleInE0ELSO_0EEEEEENS4_6LayoutISC_NS5_IJNSA_ILi0EEESS_SS_EEEEENS5_IJNS4_10UnderscoreESV_SV_EEEEENS4_13SM90_TMA_LOADENS4_14ComposedLayoutINS4_7SwizzleILi3ELi4ELi3EEENS4_18smem_ptr_flag_bitsILi16EEENSR_INS5_IJNSA_ILi8EEESE_EEENS5_IJSE_SB_EEEEEEEvNS4_8identityESY_S18_vS19_EENS_8epilogue10collective18CollectiveEpilogueINS1B_23Sm100TmaWarpSpecializedILi4ELi2ELi32ELb1ELb0EEEJSG_NS5_IJNSR_ISE_SB_EES1G_EEESH_SI_SH_SI_NS1B_6fusion15FusionCallbacksIS1F_NS1I_17LinearCombinationISH_fSH_fLNS_15FloatRoundStyleE2EEESG_S1H_JEEENS4_5SM1004TMEM4LOAD26SM100_TMEM_LOAD_16dp256b8xESY_S18_NS4_17SM75_U32x4_LDSM_NENS4_14SM90_TMA_STOREES18_NS4_17SM90_U32x4_STSM_NENS4_39AutoVectorizingCopyWithAssumedAlignmentILi128EEEEEEvvEEEEvNT_6ParamsE,"aw",@nobits
	.sectionflags	@""
	.align	16
	.zero		1024


//--------------------- .nv.shared.reserved.0     --------------------------
	.section	.nv.shared.reserved.0,"aw",@nobits
	.weak		__nv_reservedSMEM_offset_0_alias
	.size		__nv_reservedSMEM_offset_0_alias, 0, 64
	.other		__nv_reservedSMEM_offset_0_alias,@"STO_CUDA_RESERVED_SHARED STV_DEFAULT"
__nv_reservedSMEM_offset_0_alias:
	.zero		0
.nv.shared.reserved.0:
	.zero		64
	.weak		__nv_reservedSMEM_tcgen05_partition
	.type		__nv_reservedSMEM_tcgen05_partition,@object
	.size		__nv_reservedSMEM_tcgen05_partition,(.L_0 - __nv_reservedSMEM_tcgen05_partition)
__nv_reservedSMEM_tcgen05_partition:
	.zero		32
.L_0:


//--------------------- .nv.global                --------------------------
	.section	.nv.global,"aw",@nobits
.nv.global:
	.type		_ZN39_INTERNAL_2abec7c1_4_k_cu_594e7ea0_65064cute1_E,@object
	.size		_ZN39_INTERNAL_2abec7c1_4_k_cu_594e7ea0_65064cute1_E,(_ZN39_INTERNAL_2abec7c1_4_k_cu_594e7ea0_65064cuda3std3__45__cpo6cbeginE - _ZN39_INTERNAL_2abec7c1_4_k_cu_594e7ea0_65064cute1_E)
_ZN39_INTERNAL_2abec7c1_4_k_cu_594e7ea0_65064cute1_E:
	.zero		1
	.type		_ZN39_INTERNAL_2abec7c1_4_k_cu_594e7ea0_65064cuda3std3__45__cpo6cbeginE,@object
	.size		_ZN39_INTERNAL_2abec7c1_4_k_cu_594e7ea0_65064cuda3std3__45__cpo6cbeginE,(_ZN39_INTERNAL_2abec7c1_4_k_cu_594e7ea0_65064cuda3std3__48in_placeE - _ZN39_INTERNAL_2abec7c1_4_k_cu_594e7ea0_65064cuda3std3__45__cpo6cbeginE)
_ZN39_INTERNAL_2abec7c1_4_k_cu_594e7ea0_65064cuda3std3__45__cpo6cbeginE:
	.zero		1
	.type		_ZN39_INTERNAL_2abec7c1_4_k_cu_594e7ea0_65064cuda3std3__48in_placeE,@object
	.size		_ZN39_INTERNAL_2abec7c1_4_k_cu_594e7ea0_65064cuda3std3__48in_placeE,(_ZN39_INTERNAL_2abec7c1_4_k_cu_594e7ea0_65064cuda3std6ranges3__45__cpo9iter_moveE - _ZN39_INTERNAL_2abec7c1_4_k_cu_594e7ea0_65064cuda3std3__48in_placeE)
_ZN39_INTERNAL_2abec7c1_4_k_cu_594e7ea0_65064cuda3std3__48in_placeE:
	.zero		1
	.type		_ZN39_INTERNAL_2abec7c1_4_k_cu_594e7ea0_65064cuda3std6ranges3__45__cpo9iter_moveE,@object
	.size		_ZN39_INTERNAL_2abec7c1_4_k_cu_594e7ea0_65064cuda3std6ranges3__45__cpo9iter_moveE,(_ZN39_INTERNAL_2abec7c1_4_k_cu_594e7ea0_65064cuda3std3__45__cpo5beginE - _ZN39_INTERNAL_2abec7c1_4_k_cu_594e7ea0_65064cuda3std6ranges3__45__cpo9iter_moveE)
_ZN39_INTERNAL_2abec7c1_4_k_cu_594e7ea0_65064cuda3std6ranges3__45__cpo9iter_moveE:
	.zero		1
	.type		_ZN39_INTERNAL_2abec7c1_4_k_cu_594e7ea0_65064cuda3std3__45__cpo5beginE,@object
	.size		_ZN39_INTERNAL_2abec7c1_4_k_cu_594e7ea0_65064cuda3std3__45__cpo5beginE,(_ZN39_INTERNAL_2abec7c1_4_k_cu_594e7ea0_65064cuda3std3__441_GLOBAL__N__2abec7c1_4_k_cu_594e7ea0_65066ignoreE - _ZN39_INTERNAL_2abec7c1_4_k_cu_594e7ea0_65064cuda3std3__45__cpo5beginE)
_ZN39_INTERNAL_2abec7c1_4_k_cu_594e7ea0_65064cuda3std3__45__cpo5beginE:
	.zero		1
	.type		_ZN39_INTERNAL_2abec7c1_4_k_cu_594e7ea0_65064cuda3std3__441_GLOBAL__N__2abec7c1_4_k_cu_594e7ea0_65066ignoreE,@object
	.size		_ZN39_INTERNAL_2abec7c1_4_k_cu_594e7ea0_65064cuda3std3__441_GLOBAL__N__2abec7c1_4_k_cu_594e7ea0_65066ignoreE,(_ZN39_INTERNAL_2abec7c1_4_k_cu_594e7ea0_65064cute7productE - _ZN39_INTERNAL_2abec7c1_4_k_cu_594e7ea0_65064cuda3std3__441_GLOBAL__N__2abec7c1_4_k_cu_594e7ea0_65066ignoreE)
_ZN39_INTERNAL_2abec7c1_4_k_cu_594e7ea0_65064cuda3std3__441_GLOBAL__N__2abec7c1_4_k_cu_594e7ea0_65066ignoreE:
	.zero		1
	.type		_ZN39_INTERNAL_2abec7c1_4_k_cu_594e7ea0_65064cute7productE,@object
	.size		_ZN39_INTERNAL_2abec7c1_4_k_cu_594e7ea0_65064cute7productE,(_ZN39_INTERNAL_2abec7c1_4_k_cu_594e7ea0_65064cuda3std3__45__cpo3endE - _ZN39_INTERNAL_2abec7c1_4_k_cu_594e7ea0_65064cute7productE)
_ZN39_INTERNAL_2abec7c1_4_k_cu_594e7ea0_65064cute7productE:
	.zero		1
	.type		_ZN39_INTERNAL_2abec7c1_4_k_cu_594e7ea0_65064cuda3std3__45__cpo3endE,@object
	.size		_ZN39_INTERNAL_2abec7c1_4_k_cu_594e7ea0_65064cuda3std3__45__cpo3endE,(_ZN39_INTERNAL_2abec7c1_4_k_cu_594e7ea0_65064cuda3std3__419piecewise_constructE - _ZN39_INTERNAL_2abec7c1_4_k_cu_594e7ea0_65064cuda3std3__45__cpo3endE)
_ZN39_INTERNAL_2abec7c1_4_k_cu_594e7ea0_65064cuda3std3__45__cpo3endE:
	.zero		1
	.type		_ZN39_INTERNAL_2abec7c1_4_k_cu_594e7ea0_65064cuda3std3__419piecewise_constructE,@object
	.size		_ZN39_INTERNAL_2abec7c1_4_k_cu_594e7ea0_65064cuda3std3__419piecewise_constructE,(_ZN39_INTERNAL_2abec7c1_4_k_cu_594e7ea0_65064cuda3std3__45__cpo4cendE - _ZN39_INTERNAL_2abec7c1_4_k_cu_594e7ea0_65064cuda3std3__419piecewise_constructE)
_ZN39_INTERNAL_2abec7c1_4_k_cu_594e7ea0_65064cuda3std3__419piecewise_constructE:
	.zero		1
	.type		_ZN39_INTERNAL_2abec7c1_4_k_cu_594e7ea0_65064cuda3std3__45__cpo4cendE,@object
	.size		_ZN39_INTERNAL_2abec7c1_4_k_cu_594e7ea0_65064cuda3std3__45__cpo4cendE,(_ZN39_INTERNAL_2abec7c1_4_k_cu_594e7ea0_65064cuda3std6ranges3__45__cpo4swapE - _ZN39_INTERNAL_2abec7c1_4_k_cu_594e7ea0_65064cuda3std3__45__cpo4cendE)
_ZN39_INTERNAL_2abec7c1_4_k_cu_594e7ea0_65064cuda3std3__45__cpo4cendE:
	.zero		1
	.type		_ZN39_INTERNAL_2abec7c1_4_k_cu_594e7ea0_65064cuda3std6ranges3__45__cpo4swapE,@object
	.size		_ZN39_INTERNAL_2abec7c1_4_k_cu_594e7ea0_65064cuda3std6ranges3__45__cpo4swapE,(.L_10 - _ZN39_INTERNAL_2abec7c1_4_k_cu_594e7ea0_65064cuda3std6ranges3__45__cpo4swapE)
_ZN39_INTERNAL_2abec7c1_4_k_cu_594e7ea0_65064cuda3std6ranges3__45__cpo4swapE:
	.zero		1
.L_10:


//--------------------- .nv.constant0._ZN7cutlass13device_kernelINS_4gemm6kernel13GemmUniversalIN4cute5tupleIJiiiiEEENS1_10collective13CollectiveMmaINS1_35MainloopSm100TmaUmmaWarpSpecializedILi3ELi2ELi4ENS5_IJNS4_1CILi1EEESB_SB_EEEEENS5_IJNSA_ILi64EEENSA_ILi256EEESE_EEENS_6half_tENS5_IJlSB_lEEESH_SI_NS4_8TiledMMAINS4_8MMA_AtomIJNS4_20SM100_MMA_F16BF16_SSISH_SH_fLi64ELi256ELNS4_4UMMA5MajorE0ELSN_0ELNSM_7ScaleInE0ELSO_0EEEEEENS4_6LayoutISC_NS5_IJNSA_ILi0EEESS_SS_EEEEENS5_IJNS4_10UnderscoreESV_SV_EEEEENS4_13SM90_TMA_LOADENS4_14ComposedLayoutINS4_7SwizzleILi3ELi4ELi3EEENS4_18smem_ptr_flag_bitsILi16EEENSR_INS5_IJNSA_ILi8EEESE_EEENS5_IJSE_SB_EEEEEEEvNS4_8identityESY_S18_vS19_EENS_8epilogue10collective18CollectiveEpilogueINS1B_23Sm100TmaWarpSpecializedILi4ELi2ELi32ELb1ELb0EEEJSG_NS5_IJNSR_ISE_SB_EES1G_EEESH_SI_SH_SI_NS1B_6fusion15FusionCallbacksIS1F_NS1I_17LinearCombinationISH_fSH_fLNS_15FloatRoundStyleE2EEESG_S1H_JEEENS4_5SM1004TMEM4LOAD26SM100_TMEM_LOAD_16dp256b8xESY_S18_NS4_17SM75_U32x4_LDSM_NENS4_14SM90_TMA_STOREES18_NS4_17SM90_U32x4_STSM_NENS4_39AutoVectorizingCopyWithAssumedAlignmentILi128EEEEEEvvEEEEvNT_6ParamsE --------------------------
	.section	.nv.constant0._ZN7cutlass13device_kernelINS_4gemm6kernel13GemmUniversalIN4cute5tupleIJiiiiEEENS1_10collective13CollectiveMmaINS1_35MainloopSm100TmaUmmaWarpSpecializedILi3ELi2ELi4ENS5_IJNS4_1CILi1EEESB_SB_EEEEENS5_IJNSA_ILi64EEENSA_ILi256EEESE_EEENS_6half_tENS5_IJlSB_lEEESH_SI_NS4_8TiledMMAINS4_8MMA_AtomIJNS4_20SM100_MMA_F16BF16_SSISH_SH_fLi64ELi256ELNS4_4UMMA5MajorE0ELSN_0ELNSM_7ScaleInE0ELSO_0EEEEEENS4_6LayoutISC_NS5_IJNSA_ILi0EEESS_SS_EEEEENS5_IJNS4_10UnderscoreESV_SV_EEEEENS4_13SM90_TMA_LOADENS4_14ComposedLayoutINS4_7SwizzleILi3ELi4ELi3EEENS4_18smem_ptr_flag_bitsILi16EEENSR_INS5_IJNSA_ILi8EEESE_EEENS5_IJSE_SB_EEEEEEEvNS4_8identityESY_S18_vS19_EENS_8epilogue10collective18CollectiveEpilogueINS1B_23Sm100TmaWarpSpecializedILi4ELi2ELi32ELb1ELb0EEEJSG_NS5_IJNSR_ISE_SB_EES1G_EEESH_SI_SH_SI_NS1B_6fusion15FusionCallbacksIS1F_NS1I_17LinearCombinationISH_fSH_fLNS_15FloatRoundStyleE2EEESG_S1H_JEEENS4_5SM1004TMEM4LOAD26SM100_TMEM_LOAD_16dp256b8xESY_S18_NS4_17SM75_U32x4_LDSM_NENS4_14SM90_TMA_STOREES18_NS4_17SM90_U32x4_STSM_NENS4_39AutoVectorizingCopyWithAssumedAlignmentILi128EEEEEEvvEEEEvNT_6ParamsE,"a",@progbits
	.sectionflags	@""
	.align	4
.nv.constant0._ZN7cutlass13device_kernelINS_4gemm6kernel13GemmUniversalIN4cute5tupleIJiiiiEEENS1_10collective13CollectiveMmaINS1_35MainloopSm100TmaUmmaWarpSpecializedILi3ELi2ELi4ENS5_IJNS4_1CILi1EEESB_SB_EEEEENS5_IJNSA_ILi64EEENSA_ILi256EEESE_EEENS_6half_tENS5_IJlSB_lEEESH_SI_NS4_8TiledMMAINS4_8MMA_AtomIJNS4_20SM100_MMA_F16BF16_SSISH_SH_fLi64ELi256ELNS4_4UMMA5MajorE0ELSN_0ELNSM_7ScaleInE0ELSO_0EEEEEENS4_6LayoutISC_NS5_IJNSA_ILi0EEESS_SS_EEEEENS5_IJNS4_10UnderscoreESV_SV_EEEEENS4_13SM90_TMA_LOADENS4_14ComposedLayoutINS4_7SwizzleILi3ELi4ELi3EEENS4_18smem_ptr_flag_bitsILi16EEENSR_INS5_IJNSA_ILi8EEESE_EEENS5_IJSE_SB_EEEEEEEvNS4_8identityESY_S18_vS19_EENS_8epilogue10collective18CollectiveEpilogueINS1B_23Sm100TmaWarpSpecializedILi4ELi2ELi32ELb1ELb0EEEJSG_NS5_IJNSR_ISE_SB_EES1G_EEESH_SI_SH_SI_NS1B_6fusion15FusionCallbacksIS1F_NS1I_17LinearCombinationISH_fSH_fLNS_15FloatRoundStyleE2EEESG_S1H_JEEENS4_5SM1004TMEM4LOAD26SM100_TMEM_LOAD_16dp256b8xESY_S18_NS4_17SM75_U32x4_LDSM_NENS4_14SM90_TMA_STOREES18_NS4_17SM90_U32x4_STSM_NENS4_39AutoVectorizingCopyWithAssumedAlignmentILi128EEEEEEvvEEEEvNT_6ParamsE:
	.zero		2944


//--------------------- SYMBOLS --------------------------

	.type		.nv.reservedSmem.offset0,@object
	.size		.nv.reservedSmem.offset0,0x4
	.type		.nv.reservedSmem.cap,@object
	.size		.nv.reservedSmem.cap,0x4
	.type		__assertfail,@function
